def gluon_tcgen05(
    a_ptr,
    b_ptr,
    c_ptr,
    M,
    N,
    K,
    stride_am,
    stride_bk,
    stride_cm,
    BLOCK_M: gl.constexpr,
    BLOCK_N: gl.constexpr,
    BLOCK_K: gl.constexpr,
    DTYPE: gl.constexpr,
    A_LAYOUT: gl.constexpr,
    B_LAYOUT: gl.constexpr,
    C_LAYOUT: gl.constexpr,
    B_SHAPE: gl.constexpr,
    TMEM_LAYOUT: gl.constexpr,
    TMEM_REG: gl.constexpr,
    TRANS_B: gl.constexpr,
    NUM_BUFFERS: gl.constexpr,
):
    a_desc = tma.make_tensor_descriptor(
        a_ptr, [M, K], [stride_am, 1], [BLOCK_M, BLOCK_K], A_LAYOUT
    )
    b_desc = tma.make_tensor_descriptor(
        b_ptr,
        [N, K] if TRANS_B else [K, N],
        [stride_bk, 1],
        B_SHAPE,
        B_LAYOUT,
    )
    c_desc = tma.make_tensor_descriptor(
        c_ptr, [M, N], [stride_cm, 1], [BLOCK_M, BLOCK_N], C_LAYOUT
    )

    a_bufs = gl.allocate_shared_memory(
        DTYPE, [NUM_BUFFERS, BLOCK_M, BLOCK_K], A_LAYOUT
    )
    b_bufs = gl.allocate_shared_memory(DTYPE, [NUM_BUFFERS] + B_SHAPE, B_LAYOUT)

    pid_m = gl.program_id(0)
    pid_n = gl.program_id(1)
    off_m = pid_m * BLOCK_M
    off_n = pid_n * BLOCK_N

    tma_bars = gl.allocate_shared_memory(
        gl.int64, [NUM_BUFFERS, 1], mbarrier.MBarrierLayout()
    )
    mma_bars = gl.allocate_shared_memory(
        gl.int64, [NUM_BUFFERS, 1], mbarrier.MBarrierLayout()
    )
    for i in gl.static_range(NUM_BUFFERS):
        mbarrier.init(tma_bars.index(i), count=1)
        mbarrier.init(mma_bars.index(i), count=1)

    acc_tmem = allocate_tensor_memory(gl.float32, [BLOCK_M, BLOCK_N], TMEM_LAYOUT)
    idx = 0
    phase = 0
    use_acc = False
    for k in range(0, K, BLOCK_K):
        a = a_bufs.index(idx)
        b = b_bufs.index(idx)
        tma_bar = tma_bars.index(idx)
        mma_bar = mma_bars.index(idx)
        mbarrier.expect(
            tma_bar, a_desc.block_type.nbytes + b_desc.block_type.nbytes
        )
        tma.async_copy_global_to_shared(a_desc, [off_m, k], tma_bar, a)
        tma.async_copy_global_to_shared(
            b_desc, [off_n, k] if TRANS_B else [k, off_n], tma_bar, b
        )
        mbarrier.wait(tma_bar, phase=phase)

        if TRANS_B:
            b = b.permute((1, 0))
        tcgen05_mma(a, b, acc_tmem, use_acc=use_acc)
        tcgen05_commit(mma_bar)
        mbarrier.wait(mma_bar, phase=phase)
        use_acc = True

        idx += 1
        if idx == NUM_BUFFERS:
            idx = 0
            phase ^= 1

    for i in gl.static_range(NUM_BUFFERS):
        mbarrier.invalidate(tma_bars.index(i))
        mbarrier.invalidate(mma_bars.index(i))

    acc = acc_tmem.load(TMEM_REG)
    c_smem = gl.allocate_shared_memory(DTYPE, [BLOCK_M, BLOCK_N], C_LAYOUT)
    c_smem.store(acc.to(DTYPE))
    fence_async_shared()
    tma.async_copy_shared_to_global(c_desc, [off_m, off_n], c_smem)
    tma.store_wait(pendings=0)

# config = {"BLOCK_K": 64, "BLOCK_M": 64, "BLOCK_N": 128, "arch": "sm_100", "dtype": "fp8e4m3", "num_buffers": 3, "num_warps": 8, "trans_b": 1}
# arch = sm_100


// ===== COMPILED SASS (sm_100a) =====

	.target	sm_100a

	.elftype	@"ET_EXEC"


//--------------------- .note.nv.tkinfo           --------------------------
	.section	.note.nv.tkinfo,"",@"SHT_NOTE"
	.sectionflags	@"SHF_NOTE_NV_TKINFO"
	.tkinfo
        /*0018*/ 	.word	0x00000081
        /*0030*/ 	.string	""
        /*0030*/ 	.string	"ptxas-blackwell"
        /*0030*/ 	.string	"Cuda compilation tools, release 12.9, V12.9.86"
        /*0030*/ 	.string	"Build cuda_12.9.r12.9/compiler.36037853_0"
        /*0030*/ 	.string	"-v  -suppress-debug-info  -lineinfo  -arch sm_100a "



//--------------------- .note.nv.cuver            --------------------------
	.section	.note.nv.cuver,"",@"SHT_NOTE"
	.sectionflags	@"SHF_NOTE_NV_CUVER"
        /*0018*/ 	.short	0x0001
        /*001a*/ 	.short	0x0064
        /*001c*/ 	.short	0x0001
        /*001e*/ 	.short	0x0000
        /*0020*/ 	.short	0x0001
        /*0022*/ 	.short	0x0000


//--------------------- .nv.info                  --------------------------
	.section	.nv.info,"",@"SHT_CUDA_INFO"
	.align	4


	//----- nvinfo : EIATTR_REGCOUNT
	.align		4
        /*0000*/ 	.byte	0x04, 0x2f
        /*0002*/ 	.short	(.L_4 - .L_3)
	.align		4
.L_3:
        /*0004*/ 	.word	index@(gluon_tcgen05)
        /*0008*/ 	.word	0x00000027


	//----- nvinfo : EIATTR_FRAME_SIZE
	.align		4
.L_4:
        /*000c*/ 	.byte	0x04, 0x11
        /*000e*/ 	.short	(.L_6 - .L_5)
	.align		4
.L_5:
        /*0010*/ 	.word	index@($__internal_2_$__cuda_sm10x_tcgen05_guardrail_trap_unallocated_columns_being_dealloced)
        /*0014*/ 	.word	0x00000000


	//----- nvinfo : EIATTR_FRAME_SIZE
	.align		4
.L_6:
        /*0018*/ 	.byte	0x04, 0x11
        /*001a*/ 	.short	(.L_8 - .L_7)
	.align		4
.L_7:
        /*001c*/ 	.word	index@($__internal_1_$__cuda_sm10x_tcgen05_guardrail_trap_phase_invalid_during_alloc)
        /*0020*/ 	.word	0x00000000


	//----- nvinfo : EIATTR_FRAME_SIZE
	.align		4
.L_8:
        /*0024*/ 	.byte	0x04, 0x11
        /*0026*/ 	.short	(.L_10 - .L_9)
	.align		4
.L_9:
        /*0028*/ 	.word	index@($__internal_0_$__cuda_sm10x_tcgen05_guardrail_trap_col_being_dealloced_not_returned_by_alloc)
        /*002c*/ 	.word	0x00000000


	//----- nvinfo : EIATTR_FRAME_SIZE
	.align		4
.L_10:
        /*0030*/ 	.byte	0x04, 0x11
        /*0032*/ 	.short	(.L_12 - .L_11)
	.align		4
.L_11:
        /*0034*/ 	.word	index@(gluon_tcgen05)
        /*0038*/ 	.word	0x00000000


	//----- nvinfo : EIATTR_MIN_STACK_SIZE
	.align		4
.L_12:
        /*003c*/ 	.byte	0x04, 0x12
        /*003e*/ 	.short	(.L_14 - .L_13)
	.align		4
.L_13:
        /*0040*/ 	.word	index@(gluon_tcgen05)
        /*0044*/ 	.word	0x00000000
.L_14:


//--------------------- .nv.info.gluon_tcgen05    --------------------------
	.section	.nv.info.gluon_tcgen05,"",@"SHT_CUDA_INFO"
	.sectionflags	@""
	.align	4


	//----- nvinfo : EIATTR_CUDA_API_VERSION
	.align		4
        /*0000*/ 	.byte	0x04, 0x37
        /*0002*/ 	.short	(.L_16 - .L_15)
.L_15:
        /*0004*/ 	.word	0x00000081


	//----- nvinfo : EIATTR_KPARAM_INFO
	.align		4
.L_16:
        /*0008*/ 	.byte	0x04, 0x17
        /*000a*/ 	.short	(.L_18 - .L_17)
.L_17:
        /*000c*/ 	.word	0x00000000
        /*0010*/ 	.short	0x000a
        /*0012*/ 	.short	0x0048
        /*0014*/ 	.byte	0x00, 0xf4, 0x21, 0x00


	//----- nvinfo : EIATTR_KPARAM_INFO
	.align		4
.L_18:
        /*0018*/ 	.byte	0x04, 0x17
        /*001a*/ 	.short	(.L_20 - .L_19)
.L_19:
        /*001c*/ 	.word	0x00000000
        /*0020*/ 	.short	0x0009
        /*0022*/ 	.short	0x0040
        /*0024*/ 	.byte	0x00, 0xf4, 0x21, 0x00


	//----- nvinfo : EIATTR_KPARAM_INFO
	.align		4
.L_20:
        /*0028*/ 	.byte	0x04, 0x17
        /*002a*/ 	.short	(.L_22 - .L_21)
.L_21:
        /*002c*/ 	.word	0x00000000
        /*0030*/ 	.short	0x0008
        /*0032*/ 	.short	0x0038
        /*0034*/ 	.byte	0x00, 0xf0, 0x21, 0x00


	//----- nvinfo : EIATTR_KPARAM_INFO
	.align		4
.L_22:
        /*0038*/ 	.byte	0x04, 0x17
        /*003a*/ 	.short	(.L_24 - .L_23)
.L_23:
        /*003c*/ 	.word	0x00000000
        /*0040*/ 	.short	0x0007
        /*0042*/ 	.short	0x0030
        /*0044*/ 	.byte	0x00, 0xf0, 0x21, 0x00


	//----- nvinfo : EIATTR_KPARAM_INFO
	.align		4
.L_24:
        /*0048*/ 	.byte	0x04, 0x17
        /*004a*/ 	.short	(.L_26 - .L_25)
.L_25:
        /*004c*/ 	.word	0x00000000
        /*0050*/ 	.short	0x0006
        /*0052*/ 	.short	0x0028
        /*0054*/ 	.byte	0x00, 0xf0, 0x21, 0x00


	//----- nvinfo : EIATTR_KPARAM_INFO
	.align		4
.L_26:
        /*0058*/ 	.byte	0x04, 0x17
        /*005a*/ 	.short	(.L_28 - .L_27)
.L_27:
        /*005c*/ 	.word	0x00000000
        /*0060*/ 	.short	0x0005
        /*0062*/ 	.short	0x0020
        /*0064*/ 	.byte	0x00, 0xf0, 0x11, 0x00


	//----- nvinfo : EIATTR_KPARAM_INFO
	.align		4
.L_28:
        /*0068*/ 	.byte	0x04, 0x17
        /*006a*/ 	.short	(.L_30 - .L_29)
.L_29:
        /*006c*/ 	.word	0x00000000
        /*0070*/ 	.short	0x0004
        /*0072*/ 	.short	0x001c
        /*0074*/ 	.byte	0x00, 0xf0, 0x11, 0x00


	//----- nvinfo : EIATTR_KPARAM_INFO
	.align		4
.L_30:
        /*0078*/ 	.byte	0x04, 0x17
        /*007a*/ 	.short	(.L_32 - .L_31)
.L_31:
        /*007c*/ 	.word	0x00000000
        /*0080*/ 	.short	0x0003
        /*0082*/ 	.short	0x0018
        /*0084*/ 	.byte	0x00, 0xf0, 0x11, 0x00


	//----- nvinfo : EIATTR_KPARAM_INFO
	.align		4
.L_32:
        /*0088*/ 	.byte	0x04, 0x17
        /*008a*/ 	.short	(.L_34 - .L_33)
.L_33:
        /*008c*/ 	.word	0x00000000
        /*0090*/ 	.short	0x0002
        /*0092*/ 	.short	0x0010
        /*0094*/ 	.byte	0x00, 0xf4, 0x21, 0x00


	//----- nvinfo : EIATTR_KPARAM_INFO
	.align		4
.L_34:
        /*0098*/ 	.byte	0x04, 0x17
        /*009a*/ 	.short	(.L_36 - .L_35)
.L_35:
        /*009c*/ 	.word	0x00000000
        /*00a0*/ 	.short	0x0001
        /*00a2*/ 	.short	0x0008
        /*00a4*/ 	.byte	0x00, 0xf4, 0x21, 0x00


	//----- nvinfo : EIATTR_KPARAM_INFO
	.align		4
.L_36:
        /*00a8*/ 	.byte	0x04, 0x17
        /*00aa*/ 	.short	(.L_38 - .L_37)
.L_37:
        /*00ac*/ 	.word	0x00000000
        /*00b0*/ 	.short	0x0000
        /*00b2*/ 	.short	0x0000
        /*00b4*/ 	.byte	0x00, 0xf4, 0x21, 0x00


	//----- nvinfo : EIATTR_AT_ENTRY_FRAGMENTS
	.align		4
.L_38:
        /*00b8*/ 	.byte	0x04, 0x4f
        /*00ba*/ 	.short	(.L_40 - .L_39)


	//   ....[0]....
.L_39:
        /*00bc*/ 	.word	0x00000004


	//----- nvinfo : EIATTR_RESERVED_SMEM_USED
	.align		4
.L_40:
        /*00c0*/ 	.byte	0x01, 0x41
	.zero		2


	//----- nvinfo : EIATTR_SPARSE_MMA_MASK
	.align		4
        /*00c4*/ 	.byte	0x03, 0x50
        /*00c6*/ 	.short	0x0000


	//----- nvinfo : EIATTR_TCGEN05_1CTA_USED
	.align		4
        /*00c8*/ 	.byte	0x01, 0x51
	.zero		2


	//----- nvinfo : EIATTR_MAXREG_COUNT
	.align		4
        /*00cc*/ 	.byte	0x03, 0x1b
        /*00ce*/ 	.short	0x00ff


	//----- nvinfo : EIATTR_NUM_BARRIERS
	.align		4
        /*00d0*/ 	.byte	0x02, 0x4c
        /*00d2*/ 	.byte	0x01
	.zero		1


	//----- nvinfo : EIATTR_INT_WARP_WIDE_INSTR_OFFSETS
	.align		4
        /*00d4*/ 	.byte	0x04, 0x31
        /*00d6*/ 	.short	(.L_42 - .L_41)


	//   ....[0]....
.L_41:
        /*00d8*/ 	.word	0x00001670


	//   ....[1]....
        /*00dc*/ 	.word	0x00001690


	//   ....[2]....
        /*00e0*/ 	.word	0x00001710


	//   ....[3]....
        /*00e4*/ 	.word	0x000019f0


	//   ....[4]....
        /*00e8*/ 	.word	0x00001a00


	//   ....[5]....
        /*00ec*/ 	.word	0x00001a60


	//   ....[6]....
        /*00f0*/ 	.word	0x00001a70


	//   ....[7]....
        /*00f4*/ 	.word	0x00001ca0


	//   ....[8]....
        /*00f8*/ 	.word	0x00001cb0


	//   ....[9]....
        /*00fc*/ 	.word	0x00001e30


	//   ....[10]....
        /*0100*/ 	.word	0x00001e60


	//   ....[11]....
        /*0104*/ 	.word	0x00001e90


	//   ....[12]....
        /*0108*/ 	.word	0x00001eb0


	//   ....[13]....
        /*010c*/ 	.word	0x000020d0


	//   ....[14]....
        /*0110*/ 	.word	0x000020e0


	//   ....[15]....
        /*0114*/ 	.word	0x00002460


	//   ....[16]....
        /*0118*/ 	.word	0x00002470


	//   ....[17]....
        /*011c*/ 	.word	0x000027b0


	//   ....[18]....
        /*0120*/ 	.word	0x00002800


	//----- nvinfo : EIATTR_COOP_GROUP_MASK_REGIDS
	.align		4
.L_42:
        /*0124*/ 	.byte	0x04, 0x29
        /*0126*/ 	.short	(.L_44 - .L_43)


	//   ....[0]....
.L_43:
        /*0128*/ 	.word	0xffffffff


	//   ....[1]....
        /*012c*/ 	.word	0xffffffff


	//   ....[2]....
        /*0130*/ 	.word	0xffffffff


	//   ....[3]....
        /*0134*/ 	.word	0xffffffff


	//   ....[4]....
        /*0138*/ 	.word	0xffffffff


	//   ....[5]....
        /*013c*/ 	.word	0xffffffff


	//   ....[6]....
        /*0140*/ 	.word	0xffffffff


	//   ....[7]....
        /*0144*/ 	.word	0xffffffff


	//   ....[8]....
        /*0148*/ 	.word	0xffffffff


	//   ....[9]....
        /*014c*/ 	.word	0xffffffff


	//----- nvinfo : EIATTR_COOP_GROUP_INSTR_OFFSETS
	.align		4
.L_44:
        /*0150*/ 	.byte	0x04, 0x28
        /*0152*/ 	.short	(.L_46 - .L_45)


	//   ....[0]....
.L_45:
        /*0154*/ 	.word	0x00000050


	//   ....[1]....
        /*0158*/ 	.word	0x00000310


	//   ....[2]....
        /*015c*/ 	.word	0x000004f0


	//   ....[3]....
        /*0160*/ 	.word	0x00000980


	//   ....[4]....
        /*0164*/ 	.word	0x00000ac0


	//   ....[5]....
        /*0168*/ 	.word	0x00000fa0


	//   ....[6]....
        /*016c*/ 	.word	0x000010e0


	//   ....[7]....
        /*0170*/ 	.word	0x00001530


	//   ....[8]....
        /*0174*/ 	.word	0x00002640


	//   ....[9]....
        /*0178*/ 	.word	0x000028b0


	//----- nvinfo : EIATTR_VRC_CTA_INIT_COUNT
	.align		4
.L_46:
        /*017c*/ 	.byte	0x02, 0x4a
        /*017e*/ 	.byte	0x80
	.zero		1


	//----- nvinfo : EIATTR_MBARRIER_INSTR_OFFSETS
	.align		4
        /*0180*/ 	.byte	0x04, 0x39
        /*0182*/ 	.short	(.L_48 - .L_47)


	//   ....[0]....
.L_47:
        /*0184*/ 	.word	0x00001730
        /*0188*/ 	.word	0x000000ff
        /*018c*/ 	.word	0x00009000
        /*0190*/ 	.short	0x0100
        /*0192*/ 	.byte	0x08
	.zero		1


	//   ....[1]....
        /*0194*/ 	.word	0x00001740
        /*0198*/ 	.word	0x000000ff
        /*019c*/ 	.word	0x00009020
        /*01a0*/ 	.short	0x0100
        /*01a2*/ 	.byte	0x08
	.zero		1


	//   ....[2]....
        /*01a4*/ 	.word	0x000017f0
        /*01a8*/ 	.word	0x000000ff
        /*01ac*/ 	.word	0x00009008
        /*01b0*/ 	.short	0x0100
        /*01b2*/ 	.byte	0x08
	.zero		1


	//   ....[3]....
        /*01b4*/ 	.word	0x00001800
        /*01b8*/ 	.word	0x000000ff
        /*01bc*/ 	.word	0x00009028
        /*01c0*/ 	.short	0x0100
        /*01c2*/ 	.byte	0x08
	.zero		1


	//   ....[4]....
        /*01c4*/ 	.word	0x00001910
        /*01c8*/ 	.word	0x000000ff
        /*01cc*/ 	.word	0x00009010
        /*01d0*/ 	.short	0x0100
        /*01d2*/ 	.byte	0x08
	.zero		1


	//   ....[5]....
        /*01d4*/ 	.word	0x00001920
        /*01d8*/ 	.word	0x000000ff
        /*01dc*/ 	.word	0x00009030
        /*01e0*/ 	.short	0x0100
        /*01e2*/ 	.byte	0x08
	.zero		1


	//   ....[6]....
        /*01e4*/ 	.word	0x00001b00
        /*01e8*/ 	.word	0x000000ff
        /*01ec*/ 	.word	0x00009000
        /*01f0*/ 	.short	0x010a
        /*01f2*/ 	.byte	0x08
	.zero		1


	//   ....[7]....
        /*01f4*/ 	.word	0x00001d00
        /*01f8*/ 	.word	0x000000ff
        /*01fc*/ 	.word	0x00009020
        /*0200*/ 	.short	0x010a
        /*0202*/ 	.byte	0x08
	.zero		1


	//   ....[8]....
        /*0204*/ 	.word	0x00001f30
        /*0208*/ 	.word	0x000000ff
        /*020c*/ 	.word	0x00009000
        /*0210*/ 	.short	0x010a
        /*0212*/ 	.byte	0x1c
	.zero		1


	//   ....[9]....
        /*0214*/ 	.word	0x00002120
        /*0218*/ 	.word	0x000000ff
        /*021c*/ 	.word	0x00009020
        /*0220*/ 	.short	0x010a
        /*0222*/ 	.byte	0x1c
	.zero		1


	//   ....[10]....
        /*0224*/ 	.word	0x00002220
        /*0228*/ 	.word	0x000000ff
        /*022c*/ 	.word	0x00009000
        /*0230*/ 	.short	0x0108
        /*0232*/ 	.byte	0x08
	.zero		1


	//   ....[11]....
        /*0234*/ 	.word	0x00002230
        /*0238*/ 	.word	0x000000ff
        /*023c*/ 	.word	0x00009020
        /*0240*/ 	.short	0x0108
        /*0242*/ 	.byte	0x08
	.zero		1


	//   ....[12]....
        /*0244*/ 	.word	0x00002280
        /*0248*/ 	.word	0x000000ff
        /*024c*/ 	.word	0x00009008
        /*0250*/ 	.short	0x0108
        /*0252*/ 	.byte	0x08
	.zero		1


	//   ....[13]....
        /*0254*/ 	.word	0x00002290
        /*0258*/ 	.word	0x000000ff
        /*025c*/ 	.word	0x00009028
        /*0260*/ 	.short	0x0108
        /*0262*/ 	.byte	0x08
	.zero		1


	//   ....[14]....
        /*0264*/ 	.word	0x000022e0
        /*0268*/ 	.word	0x000000ff
        /*026c*/ 	.word	0x00009010
        /*0270*/ 	.short	0x0108
        /*0272*/ 	.byte	0x08
	.zero		1


	//   ....[15]....
        /*0274*/ 	.word	0x000022f0
        /*0278*/ 	.word	0x000000ff
        /*027c*/ 	.word	0x00009030
        /*0280*/ 	.short	0x0108
        /*0282*/ 	.byte	0x08
	.zero		1


	//   ....[16]....
        /*0284*/ 	.word	0x000028d0
        /*0288*/ 	.word	0x000000ff
        /*028c*/ 	.word	0x00009000
        /*0290*/ 	.short	0x010a
        /*0292*/ 	.byte	0x08
	.zero		1


	//   ....[17]....
        /*0294*/ 	.word	0x00002900
        /*0298*/ 	.word	0x000000ff
        /*029c*/ 	.word	0x00009020
        /*02a0*/ 	.short	0x010a
        /*02a2*/ 	.byte	0x08
	.zero		1


	//   ....[18]....
        /*02a4*/ 	.word	0x00002930
        /*02a8*/ 	.word	0x000000ff
        /*02ac*/ 	.word	0x00009000
        /*02b0*/ 	.short	0x010a
        /*02b2*/ 	.byte	0x1c
	.zero		1


	//   ....[19]....
        /*02b4*/ 	.word	0x00002960
        /*02b8*/ 	.word	0x000000ff
        /*02bc*/ 	.word	0x00009020
        /*02c0*/ 	.short	0x010a
        /*02c2*/ 	.byte	0x1c
	.zero		1


	//----- nvinfo : EIATTR_NUM_MBARRIERS
	.align		4
.L_48:
        /*02c4*/ 	.byte	0x03, 0x38
        /*02c6*/ 	.short	0x0006


	//----- nvinfo : EIATTR_EXIT_INSTR_OFFSETS
	.align		4
        /*02c8*/ 	.byte	0x04, 0x1c
        /*02ca*/ 	.short	(.L_50 - .L_49)


	//   ....[0]....
.L_49:
        /*02cc*/ 	.word	0x000028c0


	//----- nvinfo : EIATTR_REQNTID
	.align		4
.L_50:
        /*02d0*/ 	.byte	0x04, 0x10
        /*02d2*/ 	.short	(.L_52 - .L_51)
.L_51:
        /*02d4*/ 	.word	0x00000100
        /*02d8*/ 	.word	0x00000001
        /*02dc*/ 	.word	0x00000001


	//----- nvinfo : EIATTR_CRS_STACK_SIZE
	.align		4
.L_52:
        /*02e0*/ 	.byte	0x04, 0x1e
        /*02e2*/ 	.short	(.L_54 - .L_53)
.L_53:
        /*02e4*/ 	.word	0x00000000


	//----- nvinfo : EIATTR_CBANK_PARAM_SIZE
	.align		4
.L_54:
        /*02e8*/ 	.byte	0x03, 0x19
        /*02ea*/ 	.short	0x0050


	//----- nvinfo : EIATTR_PARAM_CBANK
	.align		4
        /*02ec*/ 	.byte	0x04, 0x0a
        /*02ee*/ 	.short	(.L_56 - .L_55)
	.align		4
.L_55:
        /*02f0*/ 	.word	index@(.nv.constant0.gluon_tcgen05)
        /*02f4*/ 	.short	0x0380
        /*02f6*/ 	.short	0x0050


	//----- nvinfo : EIATTR_SW_WAR
	.align		4
.L_56:
        /*02f8*/ 	.byte	0x04, 0x36
        /*02fa*/ 	.short	(.L_58 - .L_57)
.L_57:
        /*02fc*/ 	.word	0x00000008
.L_58:


//--------------------- .nv.compat                --------------------------
	.section	.nv.compat,"",@"SHT_CUDA_COMPAT_INFO"
	.align	4
        /*0000*/ 	.byte	0x02, 0x02, 0x02, 0x00, 0x02, 0x05, 0x05, 0x00, 0x02, 0x03, 0x03, 0x00, 0x02, 0x06, 0x01, 0x00


//--------------------- .nv.callgraph             --------------------------
	.section	.nv.callgraph,"",@"SHT_CUDA_CALLGRAPH"
	.align	4
	.sectionentsize	8
	.align		4
        /*0000*/ 	.word	0x00000000
	.align		4
        /*0004*/ 	.word	0xffffffff
	.align		4
        /*0008*/ 	.word	0x00000000
	.align		4
        /*000c*/ 	.word	0xfffffffe
	.align		4
        /*0010*/ 	.word	0x00000000
	.align		4
        /*0014*/ 	.word	0xfffffffd
	.align		4
        /*0018*/ 	.word	0x00000000
	.align		4
        /*001c*/ 	.word	0xfffffffc


//--------------------- .text.gluon_tcgen05       --------------------------
	.section	.text.gluon_tcgen05,"ax",@progbits
	.align	128
        .global         gluon_tcgen05
        .type           gluon_tcgen05,@function
        .size           gluon_tcgen05,(.L_x_82 - gluon_tcgen05)
        .other          gluon_tcgen05,@"STO_CUDA_ENTRY STV_DEFAULT"
gluon_tcgen05:
.text.gluon_tcgen05:
[----:B------:R-:W1:Y:S01]  /*0000*/  LDC R1, c[0x0][0x37c] ;  /* 0x0000df00ff017b82 */ /* 0x000e620000000800 */
[----:B------:R-:W2:Y:S02]  /*0010*/  S2R R0, SR_TID.X ;  /* 0x0000000000007919 */ /* 0x000ea40000002100 */
[----:B--2---:R-:W-:-:S13]  /*0020*/  ISETP.GE.U32.AND P2, PT, R0, 0x20, PT ;  /* 0x000000200000780c */ /* 0x004fda0003f46070 */
[----:B------:R-:W-:Y:S05]  /*0030*/  @P2 BRA `(.L_x_0) ;  /* 0x0000000000b82947 */ /* 0x000fea0003800000 */
[----:B------:R-:W2:Y:S01]  /*0040*/  S2UR UR6, SR_CgaCtaId ;  /* 0x00000000000679c3 */ /* 0x000ea20000008800 */
[----:B------:R-:W-:Y:S01]  /*0050*/  NOP ;  /* 0x0000000000007918 */ /* 0x000fe20000000000 */
[----:B------:R-:W-:Y:S02]  /*0060*/  UMOV UR4, 0x40 ;  /* 0x0000004000047882 */ /* 0x000fe40000000000 */
[----:B--2---:R-:W-:-:S09]  /*0070*/  ULEA UR4, UR6, UR4, 0x18 ;  /* 0x0000000406047291 */ /* 0x004fd2000f8ec0ff */
[----:B------:R-:W2:Y:S01]  /*0080*/  LDS.U8 R2, [UR4] ;  /* 0x00000004ff027984 */ /* 0x000ea20008000000 */
[----:B------:R-:W-:Y:S02]  /*0090*/  UMOV UR4, 0x400 ;  /* 0x0000040000047882 */ /* 0x000fe40000000000 */
[----:B------:R-:W-:Y:S01]  /*00a0*/  ULEA UR4, UR6, UR4, 0x18 ;  /* 0x0000000406047291 */ /* 0x000fe2000f8ec0ff */
[----:B--2---:R-:W-:-:S13]  /*00b0*/  ISETP.NE.AND P0, PT, R2, RZ, PT ;  /* 0x000000ff0200720c */ /* 0x004fda0003f05270 */
[----:B------:R-:W-:Y:S05]  /*00c0*/  @P0 BRA `(.L_x_1) ;  /* 0x00000000007c0947 */ /* 0x000fea0003800000 */
[----:B------:R-:W-:-:S13]  /*00d0*/  ELECT P0, URZ, PT ;  /* 0x0000000000ff782f */ /* 0x000fda0003800000 */
[----:B------:R-:W-:Y:S05]  /*00e0*/  @!P0 BRA `(.L_x_2) ;  /* 0x0000000000848947 */ /* 0x000fea0003800000 */
[----:B------:R-:W-:Y:S01]  /*00f0*/  UMOV UR5, 0x4 ;  /* 0x0000000400057882 */ /* 0x000fe20000000000 */
[----:B------:R-:W-:Y:S02]  /*0100*/  IMAD.MOV.U32 R5, RZ, RZ, 0x1 ;  /* 0x00000001ff057424 */ /* 0x000fe400078e00ff */
[----:B------:R-:W-:Y:S02]  /*0110*/  IMAD.MOV.U32 R3, RZ, RZ, 0xf ;  /* 0x0000000fff037424 */ /* 0x000fe400078e00ff */
[----:B------:R-:W-:Y:S04]  /*0120*/  DEPBAR.LE SB2, 0x36 ;  /* 0x0000ad800000791a */ /* 0x000fe80000000000 */
[----:B------:R-:W2:Y:S02]  /*0130*/  UTCATOMSWS.FIND_AND_SET.ALIGN UP0, UR5, UR5 ;  /* 0x00000005000575e3 */ /* 0x000ea40008000800 */
[----:B--2---:R-:W-:-:S04]  /*0140*/  PLOP3.LUT P0, PT, PT, PT, UP0, 0x80, 0x8 ;  /* 0x000000000008781c */ /* 0x004fc80003f0f008 */
[----:B------:R-:W-:-:S04]  /*0150*/  SEL R2, RZ, 0xffffffff, !P0 ;  /* 0xffffffffff027807 */ /* 0x000fc80004000000 */
[----:B------:R-:W-:Y:S01]  /*0160*/  ISETP.NE.AND P0, PT, R2, RZ, PT ;  /* 0x000000ff0200720c */ /* 0x000fe20003f05270 */
[----:B------:R-:W-:-:S12]  /*0170*/  IMAD.U32 R2, RZ, RZ, UR5 ;  /* 0x00000005ff027e24 */ /* 0x000fd8000f8e00ff */
[----:B------:R-:W-:Y:S05]  /*0180*/  @P0 BRA `(.L_x_3) ;  /* 0x0000000000240947 */ /* 0x000fea0003800000 */
.L_x_4:
[----:B------:R-:W-:Y:S05]  /*0190*/  NANOSLEEP 0x64 ;  /* 0x000000640000795d */ /* 0x000fea0003800000 */
[----:B------:R-:W-:-:S05]  /*01a0*/  UMOV UR5, 0x4 ;  /* 0x0000000400057882 */ /* 0x000fca0000000000 */
[----:B------:R-:W-:Y:S04]  /*01b0*/  DEPBAR.LE SB2, 0x36 ;  /* 0x0000ad800000791a */ /* 0x000fe80000000000 */
[----:B------:R-:W2:Y:S02]  /*01c0*/  UTCATOMSWS.FIND_AND_SET.ALIGN UP0, UR5, UR5 ;  /* 0x00000005000575e3 */ /* 0x000ea40008000800 */
[----:B--2---:R-:W-:-:S04]  /*01d0*/  PLOP3.LUT P0, PT, PT, PT, UP0, 0x80, 0x8 ;  /* 0x000000000008781c */ /* 0x004fc80003f0f008 */
[----:B------:R-:W-:-:S04]  /*01e0*/  SEL R2, RZ, 0xffffffff, !P0 ;  /* 0xffffffffff027807 */ /* 0x000fc80004000000 */
[----:B------:R-:W-:Y:S01]  /*01f0*/  ISETP.NE.AND P0, PT, R2, RZ, PT ;  /* 0x000000ff0200720c */ /* 0x000fe20003f05270 */
[----:B------:R-:W-:-:S12]  /*0200*/  IMAD.U32 R2, RZ, RZ, UR5 ;  /* 0x00000005ff027e24 */ /* 0x000fd8000f8e00ff */
[----:B------:R-:W-:Y:S05]  /*0210*/  @!P0 BRA `(.L_x_4) ;  /* 0xfffffffc00dc8947 */ /* 0x000fea000383ffff */
.L_x_3:
[C---:B------:R-:W-:Y:S01]  /*0220*/  VIADD R4, R2.reuse, 0x10 ;  /* 0x0000001002047836 */ /* 0x040fe20000000000 */
[----:B------:R-:W-:Y:S01]  /*0230*/  UMOV UR5, 0x50 ;  /* 0x0000005000057882 */ /* 0x000fe20000000000 */
[----:B------:R-:W-:Y:S01]  /*0240*/  SHF.L.U32 R3, R3, R2, RZ ;  /* 0x0000000203037219 */ /* 0x000fe200000006ff */
[----:B------:R-:W-:Y:S01]  /*0250*/  ULEA UR5, UR6, UR5, 0x18 ;  /* 0x0000000506057291 */ /* 0x000fe2000f8ec0ff */
[----:B------:R-:W-:Y:S01]  /*0260*/  IMAD.SHL.U32 R2, R2, 0x20, RZ ;  /* 0x0000002002027824 */ /* 0x000fe200078e00ff */
[----:B------:R-:W-:-:S04]  /*0270*/  SHF.L.U32 R4, R5, R4, RZ ;  /* 0x0000000405047219 */ /* 0x000fc800000006ff */
[----:B------:R-:W-:-:S05]  /*0280*/  LOP3.LUT R3, R4, R3, RZ, 0xfc, !PT ;  /* 0x0000000304037212 */ /* 0x000fca00078efcff */
[----:B------:R2:W-:Y:S04]  /*0290*/  ATOMS.OR RZ, [UR5], R3 ;  /* 0x00000003ffff798c */ /* 0x0005e8000b000005 */
[----:B------:R2:W-:Y:S01]  /*02a0*/  STS [UR4], R2 ;  /* 0x00000002ff007988 */ /* 0x0005e20008000804 */
[----:B------:R-:W-:Y:S05]  /*02b0*/  BRA `(.L_x_2) ;  /* 0x0000000000107947 */ /* 0x000fea0003800000 */
.L_x_1:
[----:B------:R-:W-:Y:S01]  /*02c0*/  IMAD.MOV.U32 R3, RZ, RZ, -0x1 ;  /* 0xffffffffff037424 */ /* 0x000fe200078e00ff */
[----:B------:R-:W-:-:S04]  /*02d0*/  MOV R2, 0x300 ;  /* 0x0000030000027802 */ /* 0x000fc80000000f00 */
[----:B------:R2:W-:Y:S03]  /*02e0*/  STS [UR4], R3 ;  /* 0x00000003ff007988 */ /* 0x0005e60008000804 */
[----:B-12---:R-:W-:Y:S05]  /*02f0*/  CALL.REL.NOINC `($__internal_1_$__cuda_sm10x_tcgen05_guardrail_trap_phase_invalid_during_alloc) ;  /* 0x0000002400b07944 */ /* 0x006fea0003c00000 */
.L_x_2:
[----:B------:R-:W-:Y:S05]  /*0300*/  WARPSYNC.ALL ;  /* 0x0000000000007948 */ /* 0x000fea0003800000 */
[----:B------:R-:W-:Y:S01]  /*0310*/  NOP ;  /* 0x0000000000007918 */ /* 0x000fe20000000000 */
.L_x_0:
[----:B------:R-:W3:Y:S08]  /*0320*/  S2UR UR4, SR_CgaCtaId ;  /* 0x00000000000479c3 */ /* 0x000ef00000008800 */
[----:B------:R-:W-:Y:S01]  /*0330*/  BAR.SYNC.DEFER_BLOCKING 0x0 ;  /* 0x0000000000007b1d */ /* 0x000fe20000010000 */
[----:B------:R-:W-:-:S05]  /*0340*/  LOP3.LUT R36, R0, 0xff, RZ, 0xc0, !PT ;  /* 0x000000ff00247812 */ /* 0x000fca00078ec0ff */
[----:B------:R-:W-:Y:S02]  /*0350*/  UMOV UR8, 0x400 ;  /* 0x0000040000087882 */ /* 0x000fe40000000000 */
[----:B------:R-:W4:Y:S08]  /*0360*/  LDC R7, c[0x0][0x3a0] ;  /* 0x0000e800ff077b82 */ /* 0x000f300000000800 */
[----:B------:R-:W5:Y:S01]  /*0370*/  S2UR UR9, SR_CTAID.Y ;  /* 0x00000000000979c3 */ /* 0x000f620000002600 */
[----:B---3--:R-:W-:-:S09]  /*0380*/  ULEA UR8, UR4, UR8, 0x18 ;  /* 0x0000000804087291 */ /* 0x008fd2000f8ec0ff */
[----:B------:R-:W3:Y:S01]  /*0390*/  LDS R4, [UR8] ;  /* 0x00000008ff047984 */ /* 0x000ee20008000800 */
[----:B------:R-:W-:Y:S06]  /*03a0*/  BAR.SYNC.DEFER_BLOCKING 0x0 ;  /* 0x0000000000007b1d */ /* 0x000fec0000010000 */
[----:B------:R-:W-:Y:S05]  /*03b0*/  @P2 BRA `(.L_x_5) ;  /* 0x0000000000182947 */ /* 0x000fea0003800000 */
[----:B------:R-:W-:Y:S01]  /*03c0*/  ELECT P0, URZ, PT ;  /* 0x0000000000ff782f */ /* 0x000fe20003800000 */
[----:B--2---:R-:W-:Y:S01]  /*03d0*/  IMAD.MOV.U32 R2, RZ, RZ, 0x1 ;  /* 0x00000001ff027424 */ /* 0x004fe200078e00ff */
[----:B------:R-:W-:Y:S01]  /*03e0*/  UMOV UR5, 0x40 ;  /* 0x0000004000057882 */ /* 0x000fe20000000000 */
[----:B------:R-:W-:Y:S01]  /*03f0*/  UVIRTCOUNT.DEALLOC.SMPOOL 0x80 ;  /* 0x000000800000784c */ /* 0x000fe20000000000 */
[----:B------:R-:W-:-:S09]  /*0400*/  ULEA UR5, UR4, UR5, 0x18 ;  /* 0x0000000504057291 */ /* 0x000fd2000f8ec0ff */
[----:B------:R2:W-:Y:S03]  /*0410*/  @P0 STS.U8 [UR5], R2 ;  /* 0x00000002ff000988 */ /* 0x0005e60008000005 */
.L_x_5:
[----:B------:R-:W2:Y:S01]  /*0420*/  S2UR UR4, SR_CTAID.Z ;  /* 0x00000000000479c3 */ /* 0x000ea20000002700 */
[----:B------:R-:W5:Y:S01]  /*0430*/  LDCU UR5, c[0x0][0x370] ;  /* 0x00006e00ff0577ac */ /* 0x000f620008000800 */
[C---:B------:R-:W-:Y:S01]  /*0440*/  ISETP.GE.U32.AND P0, PT, R36.reuse, 0x20, PT ;  /* 0x000000202400780c */ /* 0x040fe20003f06070 */
[----:B----4-:R-:W-:Y:S01]  /*0450*/  VIADD R6, R7, 0xffffffff ;  /* 0xffffffff07067836 */ /* 0x010fe20000000000 */
[C---:B------:R-:W-:Y:S01]  /*0460*/  ISETP.NE.U32.AND P3, PT, R36.reuse, RZ, PT ;  /* 0x000000ff2400720c */ /* 0x040fe20003f65070 */
[----:B------:R-:W2:Y:S02]  /*0470*/  LDCU UR6, c[0x0][0x374] ;  /* 0x00006e80ff0677ac */ /* 0x000ea40008000800 */
[----:B--2---:R-:W-:Y:S01]  /*0480*/  LEA R3, R36, UR8, 0x2 ;  /* 0x0000000824037c11 */ /* 0x004fe2000f8e10ff */
[----:B------:R-:W-:Y:S01]  /*0490*/  BSSY.RECONVERGENT B0, `(.L_x_6) ;  /* 0x0000015000007945 */ /* 0x000fe20003800200 */
[----:B------:R-:W5:Y:S01]  /*04a0*/  S2UR UR7, SR_CTAID.X ;  /* 0x00000000000779c3 */ /* 0x000f620000002500 */
[----:B------:R-:W2:Y:S01]  /*04b0*/  LDCU.64 UR20, c[0x0][0x3c0] ;  /* 0x00007800ff1477ac */ /* 0x000ea20008000a00 */
[----:B---3--:R-:W-:-:S04]  /*04c0*/  R2UR UR23, R4 ;  /* 0x00000000041772ca */ /* 0x008fc800000e0000 */
[----:B------:R3:W-:Y:S02]  /*04d0*/  @!P0 STS [R3], RZ ;  /* 0x000000ff03008388 */ /* 0x0007e40000000800 */
[----:B------:R-:W4:Y:S01]  /*04e0*/  LDC R2, c[0x0][0x398] ;  /* 0x0000e600ff027b82 */ /* 0x000f220000000800 */
[----:B------:R-:W-:Y:S01]  /*04f0*/  NOP ;  /* 0x0000000000007918 */ /* 0x000fe20000000000 */
[----:B------:R3:W-:Y:S01]  /*0500*/  @!P3 STS [UR8+0x20], R6 ;  /* 0x00002006ff00b988 */ /* 0x0007e20008000808 */
[----:B-----5:R-:W-:-:S04]  /*0510*/  UIMAD UR4, UR4, UR6, UR9 ;  /* 0x00000006040472a4 */ /* 0x020fc8000f8e0209 */
[----:B------:R-:W-:-:S04]  /*0520*/  UIMAD UR4, UR4, UR5, UR7 ;  /* 0x00000005040472a4 */ /* 0x000fc8000f8e0207 */
[----:B------:R-:W-:-:S04]  /*0530*/  UIMAD UR4, UR4, 0x180, URZ ;  /* 0x00000180040478a4 */ /* 0x000fc8000f8e02ff */
[----:B--2---:R-:W-:Y:S01]  /*0540*/  UIADD3 UR24, UP0, UPT, UR4, UR20, URZ ;  /* 0x0000001404187290 */ /* 0x004fe2000ff1e0ff */
[----:B----4-:R-:W-:-:S03]  /*0550*/  VIADD R2, R2, 0xffffffff ;  /* 0xffffffff02027836 */ /* 0x010fc60000000000 */
[----:B------:R-:W-:Y:S01]  /*0560*/  ULEA.HI.X.SX32 UR25, UR4, UR21, 0x1, UP0 ;  /* 0x0000001504197291 */ /* 0x000fe200080f0eff */
[----:B---3--:R-:W-:Y:S11]  /*0570*/  @P3 BRA `(.L_x_7) ;  /* 0x0000000000183947 */ /* 0x008ff60003800000 */
[----:B------:R-:W2:Y:S01]  /*0580*/  LDS R4, [UR8+0x8] ;  /* 0x00000808ff047984 */ /* 0x000ea20008000800 */
[----:B------:R-:W3:Y:S01]  /*0590*/  LDC.64 R8, c[0x0][0x380] ;  /* 0x0000e000ff087b82 */ /* 0x000ee20000000a00 */
[----:B------:R-:W-:Y:S02]  /*05a0*/  IMAD.MOV.U32 R5, RZ, RZ, 0x70 ;  /* 0x00000070ff057424 */ /* 0x000fe400078e00ff */
[----:B---3--:R3:W-:Y:S03]  /*05b0*/  STS.64 [UR8], R8 ;  /* 0x00000008ff007988 */ /* 0x0087e60008000a08 */
[----:B--2---:R-:W-:-:S05]  /*05c0*/  LOP3.LUT R4, R4, 0x10, R5, 0xd8, !PT ;  /* 0x0000001004047812 */ /* 0x004fca00078ed805 */
[----:B------:R3:W-:Y:S02]  /*05d0*/  STS [UR8+0x8], R4 ;  /* 0x00000804ff007988 */ /* 0x0007e40008000808 */
.L_x_7:
[----:B------:R-:W-:Y:S05]  /*05e0*/  BSYNC.RECONVERGENT B0 ;  /* 0x0000000000007941 */ /* 0x000fea0003800200 */
.L_x_6:
[----:B------:R-:W-:Y:S04]  /*05f0*/  BSSY.RECONVERGENT B0, `(.L_x_8) ;  /* 0x000000a000007945 */ /* 0x000fe80003800200 */
[----:B------:R-:W-:Y:S05]  /*0600*/  @P3 BRA `(.L_x_9) ;  /* 0x0000000000203947 */ /* 0x000fea0003800000 */
[----:B---3--:R-:W2:Y:S01]  /*0610*/  LDS R4, [UR8+0x34] ;  /* 0x00003408ff047984 */ /* 0x008ea20008000800 */
[----:B------:R-:W-:Y:S02]  /*0620*/  IMAD.MOV.U32 R5, RZ, RZ, 0x3f000000 ;  /* 0x3f000000ff057424 */ /* 0x000fe400078e00ff */
[----:B------:R-:W-:Y:S01]  /*0630*/  @!P3 IMAD.MOV.U32 R8, RZ, RZ, 0x3f ;  /* 0x0000003fff08b424 */ /* 0x000fe200078e00ff */
[----:B------:R-:W3:Y:S02]  /*0640*/  @!P3 LDS R9, [UR8+0x38] ;  /* 0x00003808ff09b984 */ /* 0x000ee40008000800 */
[----:B--2---:R-:W-:Y:S02]  /*0650*/  LOP3.LUT R4, R4, 0xff000000, R5, 0xb8, !PT ;  /* 0xff00000004047812 */ /* 0x004fe400078eb805 */
[----:B---3--:R-:W-:-:S03]  /*0660*/  @!P3 LOP3.LUT R5, R9, 0xff, R8, 0xb8, !PT ;  /* 0x000000ff0905b812 */ /* 0x008fc600078eb808 */
[----:B------:R2:W-:Y:S04]  /*0670*/  STS [UR8+0x34], R4 ;  /* 0x00003404ff007988 */ /* 0x0005e80008000808 */
[----:B------:R2:W-:Y:S02]  /*0680*/  @!P3 STS [UR8+0x38], R5 ;  /* 0x00003805ff00b988 */ /* 0x0005e40008000808 */
.L_x_9:
[----:B------:R-:W-:Y:S05]  /*0690*/  BSYNC.RECONVERGENT B0 ;  /* 0x0000000000007941 */ /* 0x000fea0003800200 */
.L_x_8:
[----:B------:R-:W-:Y:S04]  /*06a0*/  BSSY.RECONVERGENT B0, `(.L_x_10) ;  /* 0x000000a000007945 */ /* 0x000fe80003800200 */
[----:B------:R-:W-:Y:S05]  /*06b0*/  @P3 BRA `(.L_x_11) ;  /* 0x0000000000203947 */ /* 0x000fea0003800000 */
[----:B--23--:R-:W2:Y:S01]  /*06c0*/  LDS R4, [UR8+0x1c] ;  /* 0x00001c08ff047984 */ /* 0x00cea20008000800 */
[----:B------:R-:W3:Y:S03]  /*06d0*/  LDC.64 R10, c[0x0][0x3a8] ;  /* 0x0000ea00ff0a7b82 */ /* 0x000ee60000000a00 */
[----:B------:R4:W-:Y:S01]  /*06e0*/  STS [UR8+0x24], R2 ;  /* 0x00002402ff007988 */ /* 0x0009e20008000808 */
[--C-:B---3--:R-:W-:Y:S02]  /*06f0*/  SHF.R.U32.HI R9, RZ, 0x4, R11.reuse ;  /* 0x00000004ff097819 */ /* 0x108fe4000001160b */
[----:B------:R-:W-:-:S05]  /*0700*/  SHF.R.U64 R5, R10, 0x4, R11 ;  /* 0x000000040a057819 */ /* 0x000fca000000120b */
[----:B------:R4:W-:Y:S01]  /*0710*/  STS [UR8+0xc], R5 ;  /* 0x00000c05ff007988 */ /* 0x0009e20008000808 */
[----:B--2---:R-:W-:-:S05]  /*0720*/  LOP3.LUT R4, R4, 0xf, R9, 0xb8, !PT ;  /* 0x0000000f04047812 */ /* 0x004fca00078eb809 */
[----:B------:R4:W-:Y:S02]  /*0730*/  STS [UR8+0x1c], R4 ;  /* 0x00001c04ff007988 */ /* 0x0009e40008000808 */
.L_x_11:
[----:B------:R-:W-:Y:S05]  /*0740*/  BSYNC.RECONVERGENT B0 ;  /* 0x0000000000007941 */ /* 0x000fea0003800200 */
.L_x_10:
[----:B------:R-:W-:Y:S04]  /*0750*/  BSSY.RECONVERGENT B1, `(.L_x_12) ;  /* 0x000001d000017945 */ /* 0x000fe80003800200 */
[----:B------:R-:W-:Y:S04]  /*0760*/  BSSY.RELIABLE B0, `(.L_x_13) ;  /* 0x0000018000007945 */ /* 0x000fe80003800100 */
[----:B------:R-:W-:Y:S05]  /*0770*/  @P3 BRA `(.L_x_14) ;  /* 0x00000000001c3947 */ /* 0x000fea0003800000 */
[----:B--234-:R-:W2:Y:S02]  /*0780*/  LDS R4, [UR8+0x34] ;  /* 0x00003408ff047984 */ /* 0x01cea40008000800 */
[----:B--2---:R-:W-:-:S05]  /*0790*/  LOP3.LUT R4, R4, 0x7, RZ, 0xb8, !PT ;  /* 0x0000000704047812 */ /* 0x004fca00078eb8ff */
[----:B------:R2:W-:Y:S01]  /*07a0*/  STS [UR8+0x34], R4 ;  /* 0x00003404ff007988 */ /* 0x0005e20008000808 */
[----:B------:R-:W-:Y:S05]  /*07b0*/  @P3 BRA `(.L_x_15) ;  /* 0x00000000001c3947 */ /* 0x000fea0003800000 */
[----:B--2---:R-:W2:Y:S02]  /*07c0*/  LDS R4, [UR8+0x34] ;  /* 0x00003408ff047984 */ /* 0x004ea40008000800 */
[----:B--2---:R-:W-:-:S05]  /*07d0*/  LOP3.LUT R4, R4, 0x38, RZ, 0xb8, !PT ;  /* 0x0000003804047812 */ /* 0x004fca00078eb8ff */
[----:B------:R5:W-:Y:S02]  /*07e0*/  STS [UR8+0x34], R4 ;  /* 0x00003404ff007988 */ /* 0x000be40008000808 */
.L_x_14:
[----:B------:R-:W-:Y:S05]  /*07f0*/  @P3 BRA `(.L_x_16) ;  /* 0x00000000001c3947 */ /* 0x000fea0003800000 */
[----:B--2345:R-:W2:Y:S02]  /*0800*/  LDS R4, [UR8+0x8] ;  /* 0x00000808ff047984 */ /* 0x03cea40008000800 */
[----:B--2---:R-:W-:-:S05]  /*0810*/  LOP3.LUT R4, R4, 0x780, RZ, 0xb8, !PT ;  /* 0x0000078004047812 */ /* 0x004fca00078eb8ff */
[----:B------:R3:W-:Y:S02]  /*0820*/  STS [UR8+0x8], R4 ;  /* 0x00000804ff007988 */ /* 0x0007e40008000808 */
.L_x_15:
[----:B------:R-:W-:Y:S05]  /*0830*/  @P3 BRA `(.L_x_17) ;  /* 0x0000000000283947 */ /* 0x000fea0003800000 */
[----:B--23--:R-:W2:Y:S02]  /*0840*/  LDS R4, [UR8+0x8] ;  /* 0x00000808ff047984 */ /* 0x00cea40008000800 */
[----:B--2---:R-:W-:-:S05]  /*0850*/  LOP3.LUT R4, R4, 0x1800, RZ, 0xb8, !PT ;  /* 0x0000180004047812 */ /* 0x004fca00078eb8ff */
[----:B------:R2:W-:Y:S02]  /*0860*/  STS [UR8+0x8], R4 ;  /* 0x00000804ff007988 */ /* 0x0005e40008000808 */
.L_x_16:
[----:B------:R-:W-:Y:S05]  /*0870*/  @P3 BREAK.RELIABLE B0 ;  /* 0x0000000000003942 */ /* 0x000fea0003800100 */
[----:B------:R-:W-:Y:S05]  /*0880*/  @P3 BRA `(.L_x_18) ;  /* 0x0000000000243947 */ /* 0x000fea0003800000 */
[----:B--2-4-:R-:W2:Y:S01]  /*0890*/  LDS R5, [UR8+0x8] ;  /* 0x00000808ff057984 */ /* 0x014ea20008000800 */
[----:B---3-5:R-:W-:-:S05]  /*08a0*/  IMAD.MOV.U32 R4, RZ, RZ, 0x6000 ;  /* 0x00006000ff047424 */ /* 0x028fca00078e00ff */
[----:B--2---:R-:W-:-:S04]  /*08b0*/  LOP3.LUT R4, R5, 0x4000, R4, 0xd8, !PT ;  /* 0x0000400005047812 */ /* 0x004fc800078ed804 */
[----:B------:R-:W-:-:S05]  /*08c0*/  LOP3.LUT R4, R4, 0x400000, RZ, 0xb8, !PT ;  /* 0x0040000004047812 */ /* 0x000fca00078eb8ff */
[----:B------:R4:W-:Y:S02]  /*08d0*/  STS [UR8+0x8], R4 ;  /* 0x00000804ff007988 */ /* 0x0009e40008000808 */
.L_x_17:
[----:B------:R-:W-:Y:S05]  /*08e0*/  BSYNC.RELIABLE B0 ;  /* 0x0000000000007941 */ /* 0x000fea0003800100 */
.L_x_13:
[----:B--234-:R-:W2:Y:S02]  /*08f0*/  @!P3 LDS R4, [UR8+0x8] ;  /* 0x00000808ff04b984 */ /* 0x01cea40008000800 */
[----:B--2---:R-:W-:-:S05]  /*0900*/  @!P3 LOP3.LUT R4, R4, 0x8000, RZ, 0xb8, !PT ;  /* 0x000080000404b812 */ /* 0x004fca00078eb8ff */
[----:B------:R2:W-:Y:S02]  /*0910*/  @!P3 STS [UR8+0x8], R4 ;  /* 0x00000804ff00b988 */ /* 0x0005e40008000808 */
.L_x_18:
[----:B------:R-:W-:Y:S05]  /*0920*/  BSYNC.RECONVERGENT B1 ;  /* 0x0000000000017941 */ /* 0x000fea0003800200 */
.L_x_12:
[----:B------:R-:W-:Y:S05]  /*0930*/  WARPSYNC.ALL ;  /* 0x0000000000007948 */ /* 0x000fea0003800000 */
[----:B------:R-:W-:Y:S01]  /*0940*/  NOP ;  /* 0x0000000000007918 */ /* 0x000fe20000000000 */
[----:B------:R-:W-:Y:S05]  /*0950*/  @P0 BRA `(.L_x_19) ;  /* 0x0000000000300947 */ /* 0x000fea0003800000 */
[----:B--2345:R-:W2:Y:S01]  /*0960*/  S2R R4, SR_LANEID ;  /* 0x0000000000047919 */ /* 0x03cea20000000000 */
[----:B------:R-:W-:Y:S05]  /*0970*/  WARPSYNC.ALL ;  /* 0x0000000000007948 */ /* 0x000fea0003800000 */
[----:B------:R-:W-:Y:S01]  /*0980*/  NOP ;  /* 0x0000000000007918 */ /* 0x000fe20000000000 */
[----:B--2---:R-:W-:-:S05]  /*0990*/  IMAD.SHL.U32 R8, R4, 0x4, RZ ;  /* 0x0000000404087824 */ /* 0x004fca00078e00ff */
[----:B------:R-:W2:Y:S01]  /*09a0*/  LDS R9, [R8+UR8] ;  /* 0x0000000808097984 */ /* 0x000ea20008000800 */
[----:B------:R-:W-:-:S05]  /*09b0*/  IADD3 R4, P1, PT, R8, UR24, RZ ;  /* 0x0000001808047c10 */ /* 0x000fca000ff3e0ff */
[----:B------:R-:W-:-:S05]  /*09c0*/  IMAD.X R5, RZ, RZ, UR25, P1 ;  /* 0x00000019ff057e24 */ /* 0x000fca00088e06ff */
[----:B--2---:R2:W3:Y:S01]  /*09d0*/  ATOMG.E.EXCH.STRONG.GPU PT, RZ, [R4], R9 ;  /* 0x0000000904ff73a8 */ /* 0x0044e200041ee100 */
[----:B------:R-:W-:-:S04]  /*09e0*/  DEPBAR {5,4,3,2,1,0} ;  /* 0x0000003f0000791a */ /* 0x000fc80000000000 */
[----:B------:R-:W4:Y:S02]  /*09f0*/  CCTL.E.C.LDCU.IV.DEEP [UR24] ;  /* 0x0000000018007540 */ /* 0x000f240009c08000 */
[----:B----4-:R2:W-:Y:S01]  /*0a00*/  UTMACCTL.IV [UR24] ;  /* 0x00000000180079b9 */ /* 0x0105e20008000000 */
[----:B------:R-:W-:Y:S01]  /*0a10*/  NOP ;  /* 0x0000000000007918 */ /* 0x000fe20000000000 */
.L_x_19:
[----:B------:R-:W-:Y:S05]  /*0a20*/  @P0 BRA `(.L_x_20) ;  /* 0x00000000000c0947 */ /* 0x000fea0003800000 */
[----:B------:R0:W-:Y:S01]  /*0a30*/  UTMACMDFLUSH ;  /* 0x00000000000079b7 */ /* 0x0001e20000000000 */
[----:B------:R-:W-:Y:S05]  /*0a40*/  @P0 BRA `(.L_x_20) ;  /* 0x0000000000040947 */ /* 0x000fea0003800000 */
[----:B------:R-:W-:-:S04]  /*0a50*/  DEPBAR.LE SB0, 0x0 ;  /* 0x000080000000791a */ /* 0x000fc80000000000 */
.L_x_20:
[----:B------:R-:W-:Y:S05]  /*0a60*/  WARPSYNC.ALL ;  /* 0x0000000000007948 */ /* 0x000fea0003800000 */
[----:B------:R-:W-:Y:S01]  /*0a70*/  NOP ;  /* 0x0000000000007918 */ /* 0x000fe20000000000 */
[----:B---3--:R-:W-:Y:S06]  /*0a80*/  BAR.SYNC.DEFER_BLOCKING 0x0 ;  /* 0x0000000000007b1d */ /* 0x008fec0000010000 */
[----:B------:R-:W-:Y:S02]  /*0a90*/  BSSY.RECONVERGENT B1, `(.L_x_21) ;  /* 0x000000b000017945 */ /* 0x000fe40003800200 */
[----:B------:R-:W-:Y:S06]  /*0aa0*/  BAR.SYNC.DEFER_BLOCKING 0x0 ;  /* 0x0000000000007b1d */ /* 0x000fec0000010000 */
[----:B------:R3:W-:Y:S01]  /*0ab0*/  @!P0 STS [R3], RZ ;  /* 0x000000ff03008388 */ /* 0x0007e20000000800 */
[----:B------:R-:W-:Y:S01]  /*0ac0*/  NOP ;  /* 0x0000000000007918 */ /* 0x000fe20000000000 */
[----:B------:R-:W-:Y:S05]  /*0ad0*/  @P3 BRA `(.L_x_22) ;  /* 0x0000000000183947 */ /* 0x000fea0003800000 */
[----:B--2-45:R-:W2:Y:S01]  /*0ae0*/  LDS R4, [UR8+0x8] ;  /* 0x00000808ff047984 */ /* 0x034ea20008000800 */
[----:B------:R-:W4:Y:S01]  /*0af0*/  LDC.64 R8, c[0x0][0x388] ;  /* 0x0000e200ff087b82 */ /* 0x000f220000000a00 */
[----:B------:R-:W-:Y:S02]  /*0b00*/  IMAD.MOV.U32 R5, RZ, RZ, 0x70 ;  /* 0x00000070ff057424 */ /* 0x000fe400078e00ff */
[----:B----4-:R4:W-:Y:S03]  /*0b10*/  STS.64 [UR8], R8 ;  /* 0x00000008ff007988 */ /* 0x0109e60008000a08 */
[----:B--2---:R-:W-:-:S05]  /*0b20*/  LOP3.LUT R4, R4, 0x10, R5, 0xd8, !PT ;  /* 0x0000001004047812 */ /* 0x004fca00078ed805 */
[----:B------:R4:W-:Y:S02]  /*0b30*/  STS [UR8+0x8], R4 ;  /* 0x00000804ff007988 */ /* 0x0009e40008000808 */
.L_x_22:
[----:B--2---:R-:W-:Y:S05]  /*0b40*/  BSYNC.RECONVERGENT B1 ;  /* 0x0000000000017941 */ /* 0x004fea0003800200 */
.L_x_21:
[----:B------:R-:W-:Y:S04]  /*0b50*/  BSSY.RECONVERGENT B2, `(.L_x_23) ;  /* 0x000000f000027945 */ /* 0x000fe80003800200 */
[----:B------:R-:W-:Y:S04]  /*0b60*/  BSSY.RELIABLE B1, `(.L_x_24) ;  /* 0x000000c000017945 */ /* 0x000fe80003800100 */
[----:B------:R-:W-:Y:S05]  /*0b70*/  @P3 BRA `(.L_x_25) ;  /* 0x0000000000283947 */ /* 0x000fea0003800000 */
[----:B----45:R-:W2:Y:S01]  /*0b80*/  LDS R4, [UR8+0x34] ;  /* 0x00003408ff047984 */ /* 0x030ea20008000800 */
[----:B------:R-:W-:Y:S01]  /*0b90*/  IMAD.MOV.U32 R5, RZ, RZ, 0x3f000000 ;  /* 0x3f000000ff057424 */ /* 0x000fe200078e00ff */
[----:B------:R-:W-:Y:S05]  /*0ba0*/  @P3 BREAK.RELIABLE B1 ;  /* 0x0000000000013942 */ /* 0x000fea0003800100 */
[----:B--2---:R-:W-:-:S05]  /*0bb0*/  LOP3.LUT R4, R4, 0xff000000, R5, 0xb8, !PT ;  /* 0xff00000004047812 */ /* 0x004fca00078eb805 */
[----:B------:R2:W-:Y:S01]  /*0bc0*/  STS [UR8+0x34], R4 ;  /* 0x00003404ff007988 */ /* 0x0005e20008000808 */
[----:B------:R-:W-:Y:S05]  /*0bd0*/  @P3 BRA `(.L_x_26) ;  /* 0x0000000000183947 */ /* 0x000fea0003800000 */
[----:B------:R-:W4:Y:S01]  /*0be0*/  LDS R5, [UR8+0x38] ;  /* 0x00003808ff057984 */ /* 0x000f220008000800 */
[----:B--2---:R-:W-:-:S05]  /*0bf0*/  IMAD.MOV.U32 R4, RZ, RZ, 0x7f ;  /* 0x0000007fff047424 */ /* 0x004fca00078e00ff */
[----:B----4-:R-:W-:-:S05]  /*0c00*/  LOP3.LUT R4, R5, 0xff, R4, 0xb8, !PT ;  /* 0x000000ff05047812 */ /* 0x010fca00078eb804 */
[----:B------:R2:W-:Y:S02]  /*0c10*/  STS [UR8+0x38], R4 ;  /* 0x00003804ff007988 */ /* 0x0005e40008000808 */
.L_x_25:
[----:B------:R-:W-:Y:S05]  /*0c20*/  BSYNC.RELIABLE B1 ;  /* 0x0000000000017941 */ /* 0x000fea0003800100 */
.L_x_24:
[----:B------:R2:W-:Y:S02]  /*0c30*/  @!P3 STS [UR8+0x20], R6 ;  /* 0x00002006ff00b988 */ /* 0x0005e40008000808 */
.L_x_26:
[----:B------:R-:W-:Y:S05]  /*0c40*/  BSYNC.RECONVERGENT B2 ;  /* 0x0000000000027941 */ /* 0x000fea0003800200 */
.L_x_23:
[----:B------:R-:W-:Y:S05]  /*0c50*/  WARPSYNC.ALL ;  /* 0x0000000000007948 */ /* 0x000fea0003800000 */
[----:B------:R-:W-:Y:S01]  /*0c60*/  NOP ;  /* 0x0000000000007918 */ /* 0x000fe20000000000 */
[----:B--2---:R-:W2:Y:S01]  /*0c70*/  LDC R6, c[0x0][0x39c] ;  /* 0x0000e700ff067b82 */ /* 0x004ea20000000800 */
[----:B------:R-:W-:Y:S01]  /*0c80*/  BSSY.RECONVERGENT B2, `(.L_x_27) ;  /* 0x000000b000027945 */ /* 0x000fe20003800200 */
[----:B--2---:R-:W-:-:S03]  /*0c90*/  VIADD R6, R6, 0xffffffff ;  /* 0xffffffff06067836 */ /* 0x004fc60000000000 */
[----:B------:R-:W-:Y:S05]  /*0ca0*/  @P3 BRA `(.L_x_28) ;  /* 0x0000000000203947 */ /* 0x000fea0003800000 */
[----:B----45:R-:W2:Y:S01]  /*0cb0*/  LDS R4, [UR8+0x1c] ;  /* 0x00001c08ff047984 */ /* 0x030ea20008000800 */
[----:B------:R-:W4:Y:S03]  /*0cc0*/  LDC.64 R10, c[0x0][0x3b0] ;  /* 0x0000ec00ff0a7b82 */ /* 0x000f260000000a00 */
[----:B------:R5:W-:Y:S01]  /*0cd0*/  STS [UR8+0x24], R6 ;  /* 0x00002406ff007988 */ /* 0x000be20008000808 */
[--C-:B----4-:R-:W-:Y:S02]  /*0ce0*/  SHF.R.U32.HI R9, RZ, 0x4, R11.reuse ;  /* 0x00000004ff097819 */ /* 0x110fe4000001160b */
[----:B------:R-:W-:-:S05]  /*0cf0*/  SHF.R.U64 R5, R10, 0x4, R11 ;  /* 0x000000040a057819 */ /* 0x000fca000000120b */
[----:B------:R5:W-:Y:S01]  /*0d00*/  STS [UR8+0xc], R5 ;  /* 0x00000c05ff007988 */ /* 0x000be20008000808 */
[----:B--2---:R-:W-:-:S05]  /*0d10*/  LOP3.LUT R4, R4, 0xf, R9, 0xb8, !PT ;  /* 0x0000000f04047812 */ /* 0x004fca00078eb809 */
[----:B------:R5:W-:Y:S02]  /*0d20*/  STS [UR8+0x1c], R4 ;  /* 0x00001c04ff007988 */ /* 0x000be40008000808 */
.L_x_28:
[----:B------:R-:W-:Y:S05]  /*0d30*/  BSYNC.RECONVERGENT B2 ;  /* 0x0000000000027941 */ /* 0x000fea0003800200 */
.L_x_27:
[----:B------:R-:W-:Y:S04]  /*0d40*/  BSSY.RECONVERGENT B3, `(.L_x_29) ;  /* 0x000001d000037945 */ /* 0x000fe80003800200 */
[----:B------:R-:W-:Y:S04]  /*0d50*/  BSSY.RELIABLE B2, `(.L_x_30) ;  /* 0x0000018000027945 */ /* 0x000fe80003800100 */
[----:B------:R-:W-:Y:S05]  /*0d60*/  @P3 BRA `(.L_x_31) ;  /* 0x00000000001c3947 */ /* 0x000fea0003800000 */
[----:B----45:R-:W2:Y:S02]  /*0d70*/  LDS R4, [UR8+0x34] ;  /* 0x00003408ff047984 */ /* 0x030ea40008000800 */
[----:B--2---:R-:W-:-:S05]  /*0d80*/  LOP3.LUT R4, R4, 0x7, RZ, 0xb8, !PT ;  /* 0x0000000704047812 */ /* 0x004fca00078eb8ff */
[----:B------:R2:W-:Y:S01]  /*0d90*/  STS [UR8+0x34], R4 ;  /* 0x00003404ff007988 */ /* 0x0005e20008000808 */
[----:B------:R-:W-:Y:S05]  /*0da0*/  @P3 BRA `(.L_x_32) ;  /* 0x00000000001c3947 */ /* 0x000fea0003800000 */
[----:B--2---:R-:W2:Y:S02]  /*0db0*/  LDS R4, [UR8+0x34] ;  /* 0x00003408ff047984 */ /* 0x004ea40008000800 */
[----:B--2---:R-:W-:-:S05]  /*0dc0*/  LOP3.LUT R4, R4, 0x38, RZ, 0xb8, !PT ;  /* 0x0000003804047812 */ /* 0x004fca00078eb8ff */
[----:B------:R2:W-:Y:S02]  /*0dd0*/  STS [UR8+0x34], R4 ;  /* 0x00003404ff007988 */ /* 0x0005e40008000808 */
.L_x_31:
[----:B------:R-:W-:Y:S05]  /*0de0*/  @P3 BRA `(.L_x_33) ;  /* 0x00000000001c3947 */ /* 0x000fea0003800000 */
[----:B--2-45:R-:W2:Y:S02]  /*0df0*/  LDS R4, [UR8+0x8] ;  /* 0x00000808ff047984 */ /* 0x034ea40008000800 */
[----:B--2---:R-:W-:-:S05]  /*0e00*/  LOP3.LUT R4, R4, 0x780, RZ, 0xb8, !PT ;  /* 0x0000078004047812 */ /* 0x004fca00078eb8ff */
[----:B------:R4:W-:Y:S02]  /*0e10*/  STS [UR8+0x8], R4 ;  /* 0x00000804ff007988 */ /* 0x0009e40008000808 */
.L_x_32:
[----:B------:R-:W-:Y:S05]  /*0e20*/  @P3 BRA `(.L_x_34) ;  /* 0x0000000000283947 */ /* 0x000fea0003800000 */
[----:B--2-4-:R-:W2:Y:S02]  /*0e30*/  LDS R4, [UR8+0x8] ;  /* 0x00000808ff047984 */ /* 0x014ea40008000800 */
[----:B--2---:R-:W-:-:S05]  /*0e40*/  LOP3.LUT R4, R4, 0x1800, RZ, 0xb8, !PT ;  /* 0x0000180004047812 */ /* 0x004fca00078eb8ff */
[----:B------:R2:W-:Y:S02]  /*0e50*/  STS [UR8+0x8], R4 ;  /* 0x00000804ff007988 */ /* 0x0005e40008000808 */
.L_x_33:
[----:B------:R-:W-:Y:S05]  /*0e60*/  @P3 BREAK.RELIABLE B2 ;  /* 0x0000000000023942 */ /* 0x000fea0003800100 */
[----:B------:R-:W-:Y:S05]  /*0e70*/  @P3 BRA `(.L_x_35) ;  /* 0x0000000000243947 */ /* 0x000fea0003800000 */
[----:B--2-45:R-:W2:Y:S01]  /*0e80*/  LDS R4, [UR8+0x8] ;  /* 0x00000808ff047984 */ /* 0x034ea20008000800 */
[----:B------:R-:W-:-:S05]  /*0e90*/  IMAD.MOV.U32 R5, RZ, RZ, 0x6000 ;  /* 0x00006000ff057424 */ /* 0x000fca00078e00ff */
[----:B--2---:R-:W-:-:S04]  /*0ea0*/  LOP3.LUT R4, R4, 0x4000, R5, 0xd8, !PT ;  /* 0x0000400004047812 */ /* 0x004fc800078ed805 */
[----:B------:R-:W-:-:S05]  /*0eb0*/  LOP3.LUT R4, R4, 0x400000, RZ, 0xb8, !PT ;  /* 0x0040000004047812 */ /* 0x000fca00078eb8ff */
[----:B------:R5:W-:Y:S02]  /*0ec0*/  STS [UR8+0x8], R4 ;  /* 0x00000804ff007988 */ /* 0x000be40008000808 */
.L_x_34:
[----:B------:R-:W-:Y:S05]  /*0ed0*/  BSYNC.RELIABLE B2 ;  /* 0x0000000000027941 */ /* 0x000fea0003800100 */
.L_x_30:
[----:B--2-45:R-:W2:Y:S02]  /*0ee0*/  @!P3 LDS R4, [UR8+0x8] ;  /* 0x00000808ff04b984 */ /* 0x034ea40008000800 */
[----:B--2---:R-:W-:-:S05]  /*0ef0*/  @!P3 LOP3.LUT R4, R4, 0x8000, RZ, 0xb8, !PT ;  /* 0x000080000404b812 */ /* 0x004fca00078eb8ff */
[----:B------:R2:W-:Y:S02]  /*0f00*/  @!P3 STS [UR8+0x8], R4 ;  /* 0x00000804ff00b988 */ /* 0x0005e40008000808 */
.L_x_35:
[----:B------:R-:W-:Y:S05]  /*0f10*/  BSYNC.RECONVERGENT B3 ;  /* 0x0000000000037941 */ /* 0x000fea0003800200 */
.L_x_29:
[----:B------:R-:W-:Y:S05]  /*0f20*/  WARPSYNC.ALL ;  /* 0x0000000000007948 */ /* 0x000fea0003800000 */
[----:B------:R-:W-:Y:S01]  /*0f30*/  NOP ;  /* 0x0000000000007918 */ /* 0x000fe20000000000 */
[----:B------:R-:W-:-:S04]  /*0f40*/  UIADD3 UR5, UPT, UPT, UR4, 0x80, URZ ;  /* 0x0000008004057890 */ /* 0x000fc8000fffe0ff */
[----:B------:R-:W-:-:S04]  /*0f50*/  UIADD3 UR26, UP0, UPT, UR5, UR20, URZ ;  /* 0x00000014051a7290 */ /* 0x000fc8000ff1e0ff */
[----:B------:R-:W-:Y:S01]  /*0f60*/  ULEA.HI.X.SX32 UR27, UR5, UR21, 0x1, UP0 ;  /* 0x00000015051b7291 */ /* 0x000fe200080f0eff */
[----:B------:R-:W-:Y:S11]  /*0f70*/  @P0 BRA `(.L_x_36) ;  /* 0x0000000000300947 */ /* 0x000ff60003800000 */
[----:B--2-45:R-:W2:Y:S01]  /*0f80*/  S2R R4, SR_LANEID ;  /* 0x0000000000047919 */ /* 0x034ea20000000000 */
[----:B------:R-:W-:Y:S05]  /*0f90*/  WARPSYNC.ALL ;  /* 0x0000000000007948 */ /* 0x000fea0003800000 */
[----:B------:R-:W-:Y:S01]  /*0fa0*/  NOP ;  /* 0x0000000000007918 */ /* 0x000fe20000000000 */
[----:B--2---:R-:W-:-:S05]  /*0fb0*/  IMAD.SHL.U32 R8, R4, 0x4, RZ ;  /* 0x0000000404087824 */ /* 0x004fca00078e00ff */
[----:B------:R-:W2:Y:S01]  /*0fc0*/  LDS R9, [R8+UR8] ;  /* 0x0000000808097984 */ /* 0x000ea20008000800 */
[----:B------:R-:W-:-:S05]  /*0fd0*/  IADD3 R4, P1, PT, R8, UR26, RZ ;  /* 0x0000001a08047c10 */ /* 0x000fca000ff3e0ff */
[----:B------:R-:W-:-:S05]  /*0fe0*/  IMAD.X R5, RZ, RZ, UR27, P1 ;  /* 0x0000001bff057e24 */ /* 0x000fca00088e06ff */
[----:B--2---:R2:W4:Y:S01]  /*0ff0*/  ATOMG.E.EXCH.STRONG.GPU PT, RZ, [R4], R9 ;  /* 0x0000000904ff73a8 */ /* 0x00452200041ee100 */
[----:B------:R-:W-:-:S04]  /*1000*/  DEPBAR {5,4,3,2,1,0} ;  /* 0x0000003f0000791a */ /* 0x000fc80000000000 */
[----:B------:R-:W5:Y:S02]  /*1010*/  CCTL.E.C.LDCU.IV.DEEP [UR26] ;  /* 0x000000001a007540 */ /* 0x000f640009c08000 */
[----:B-----5:R2:W-:Y:S01]  /*1020*/  UTMACCTL.IV [UR26] ;  /* 0x000000001a0079b9 */ /* 0x0205e20008000000 */
[----:B------:R-:W-:Y:S01]  /*1030*/  NOP ;  /* 0x0000000000007918 */ /* 0x000fe20000000000 */
.L_x_36:
[----:B------:R-:W-:Y:S05]  /*1040*/  @P0 BRA `(.L_x_37) ;  /* 0x00000000000c0947 */ /* 0x000fea0003800000 */
[----:B------:R0:W-:Y:S01]  /*1050*/  UTMACMDFLUSH ;  /* 0x00000000000079b7 */ /* 0x0001e20000000000 */
[----:B------:R-:W-:Y:S05]  /*1060*/  @P0 BRA `(.L_x_37) ;  /* 0x0000000000040947 */ /* 0x000fea0003800000 */
[----:B------:R-:W-:-:S04]  /*1070*/  DEPBAR.LE SB0, 0x0 ;  /* 0x000080000000791a */ /* 0x000fc80000000000 */
.L_x_37:
[----:B------:R-:W-:Y:S05]  /*1080*/  WARPSYNC.ALL ;  /* 0x0000000000007948 */ /* 0x000fea0003800000 */
[----:B------:R-:W-:Y:S01]  /*1090*/  NOP ;  /* 0x0000000000007918 */ /* 0x000fe20000000000 */
[----:B----4-:R-:W-:Y:S06]  /*10a0*/  BAR.SYNC.DEFER_BLOCKING 0x0 ;  /* 0x0000000000007b1d */ /* 0x010fec0000010000 */
[----:B------:R-:W-:Y:S02]  /*10b0*/  BSSY.RECONVERGENT B3, `(.L_x_38) ;  /* 0x000000b000037945 */ /* 0x000fe40003800200 */
[----:B------:R-:W-:Y:S06]  /*10c0*/  BAR.SYNC.DEFER_BLOCKING 0x0 ;  /* 0x0000000000007b1d */ /* 0x000fec0000010000 */
[----:B------:R4:W-:Y:S01]  /*10d0*/  @!P0 STS [R3], RZ ;  /* 0x000000ff03008388 */ /* 0x0009e20000000800 */
[----:B------:R-:W-:Y:S01]  /*10e0*/  NOP ;  /* 0x0000000000007918 */ /* 0x000fe20000000000 */
[----:B------:R-:W-:Y:S05]  /*10f0*/  @P3 BRA `(.L_x_39) ;  /* 0x0000000000183947 */ /* 0x000fea0003800000 */
[----:B---34-:R-:W3:Y:S01]  /*1100*/  LDS R3, [UR8+0x8] ;  /* 0x00000808ff037984 */ /* 0x018ee20008000800 */
[----:B--2---:R-:W2:Y:S01]  /*1110*/  LDC.64 R8, c[0x0][0x390] ;  /* 0x0000e400ff087b82 */ /* 0x004ea20000000a00 */
[----:B-----5:R-:W-:Y:S02]  /*1120*/  IMAD.MOV.U32 R4, RZ, RZ, 0x70 ;  /* 0x00000070ff047424 */ /* 0x020fe400078e00ff */
[----:B--2---:R2:W-:Y:S03]  /*1130*/  STS.64 [UR8], R8 ;  /* 0x00000008ff007988 */ /* 0x0045e60008000a08 */
[----:B---3--:R-:W-:-:S05]  /*1140*/  LOP3.LUT R3, R3, 0x10, R4, 0xd8, !PT ;  /* 0x0000001003037812 */ /* 0x008fca00078ed804 */
[----:B------:R2:W-:Y:S02]  /*1150*/  STS [UR8+0x8], R3 ;  /* 0x00000803ff007988 */ /* 0x0005e40008000808 */
.L_x_39:
[----:B--2---:R-:W-:Y:S05]  /*1160*/  BSYNC.RECONVERGENT B3 ;  /* 0x0000000000037941 */ /* 0x004fea0003800200 */
.L_x_38:
[----:B------:R-:W-:Y:S04]  /*1170*/  BSSY.RECONVERGENT B4, `(.L_x_40) ;  /* 0x0000033000047945 */ /* 0x000fe80003800200 */
[----:B------:R-:W-:Y:S04]  /*1180*/  BSSY.RELIABLE B3, `(.L_x_41) ;  /* 0x000002e000037945 */ /* 0x000fe80003800100 */
[----:B------:R-:W-:Y:S05]  /*1190*/  @P3 BRA `(.L_x_42) ;  /* 0x0000000000243947 */ /* 0x000fea0003800000 */
[----:B---34-:R-:W2:Y:S01]  /*11a0*/  LDS R3, [UR8+0x34] ;  /* 0x00003408ff037984 */ /* 0x018ea20008000800 */
[----:B-----5:R-:W-:-:S05]  /*11b0*/  IMAD.MOV.U32 R4, RZ, RZ, 0x7f000000 ;  /* 0x7f000000ff047424 */ /* 0x020fca00078e00ff */
[----:B--2---:R-:W-:-:S05]  /*11c0*/  LOP3.LUT R3, R3, 0xff000000, R4, 0xb8, !PT ;  /* 0xff00000003037812 */ /* 0x004fca00078eb804 */
[----:B------:R2:W-:Y:S01]  /*11d0*/  STS [UR8+0x34], R3 ;  /* 0x00003403ff007988 */ /* 0x0005e20008000808 */
[----:B------:R-:W-:Y:S05]  /*11e0*/  @P3 BRA `(.L_x_43) ;  /* 0x0000000000183947 */ /* 0x000fea0003800000 */
[----:B--2---:R-:W2:Y:S01]  /*11f0*/  LDS R3, [UR8+0x38] ;  /* 0x00003808ff037984 */ /* 0x004ea20008000800 */
[----:B------:R-:W-:-:S05]  /*1200*/  IMAD.MOV.U32 R4, RZ, RZ, 0x3f ;  /* 0x0000003fff047424 */ /* 0x000fca00078e00ff */
[----:B--2---:R-:W-:-:S05]  /*1210*/  LOP3.LUT R3, R3, 0xff, R4, 0xb8, !PT ;  /* 0x000000ff03037812 */ /* 0x004fca00078eb804 */
[----:B------:R2:W-:Y:S02]  /*1220*/  STS [UR8+0x38], R3 ;  /* 0x00003803ff007988 */ /* 0x0005e40008000808 */
.L_x_42:
[----:B------:R-:W-:Y:S05]  /*1230*/  @P3 BRA `(.L_x_44) ;  /* 0x00000000000c3947 */ /* 0x000fea0003800000 */
[----:B------:R2:W-:Y:S02]  /*1240*/  STS [UR8+0x20], R6 ;  /* 0x00002006ff007988 */ /* 0x0005e40008000808 */
.L_x_43:
[----:B------:R-:W-:Y:S05]  /*1250*/  @P3 BRA `(.L_x_45) ;  /* 0x0000000000243947 */ /* 0x000fea0003800000 */
[----:B------:R2:W-:Y:S02]  /*1260*/  STS [UR8+0x24], R2 ;  /* 0x00002402ff007988 */ /* 0x0005e40008000808 */
.L_x_44:
[----:B------:R-:W-:Y:S05]  /*1270*/  @P3 BRA `(.L_x_46) ;  /* 0x00000000002c3947 */ /* 0x000fea0003800000 */
[----:B--2---:R-:W2:Y:S01]  /*1280*/  LDS R2, [UR8+0x1c] ;  /* 0x00001c08ff027984 */ /* 0x004ea20008000800 */
[----:B------:R-:W3:Y:S02]  /*1290*/  LDC.64 R8, c[0x0][0x3b8] ;  /* 0x0000ee00ff087b82 */ /* 0x000ee40000000a00 */
[--C-:B---3-5:R-:W-:Y:S02]  /*12a0*/  SHF.R.U32.HI R5, RZ, 0x4, R9.reuse ;  /* 0x00000004ff057819 */ /* 0x128fe40000011609 */
[----:B----4-:R-:W-:-:S05]  /*12b0*/  SHF.R.U64 R3, R8, 0x4, R9 ;  /* 0x0000000408037819 */ /* 0x010fca0000001209 */
[----:B------:R3:W-:Y:S01]  /*12c0*/  STS [UR8+0xc], R3 ;  /* 0x00000c03ff007988 */ /* 0x0007e20008000808 */
[----:B--2---:R-:W-:-:S05]  /*12d0*/  LOP3.LUT R2, R2, 0xf, R5, 0xb8, !PT ;  /* 0x0000000f02027812 */ /* 0x004fca00078eb805 */
[----:B------:R3:W-:Y:S02]  /*12e0*/  STS [UR8+0x1c], R2 ;  /* 0x00001c02ff007988 */ /* 0x0007e40008000808 */
.L_x_45:
[----:B------:R-:W-:Y:S05]  /*12f0*/  @P3 BRA `(.L_x_47) ;  /* 0x00000000001c3947 */ /* 0x000fea0003800000 */
[----:B---3--:R-:W3:Y:S02]  /*1300*/  LDS R2, [UR8+0x34] ;  /* 0x00003408ff027984 */ /* 0x008ee40008000800 */
[----:B---3--:R-:W-:-:S05]  /*1310*/  LOP3.LUT R2, R2, 0x7, RZ, 0xb8, !PT ;  /* 0x0000000702027812 */ /* 0x008fca00078eb8ff */
[----:B------:R3:W-:Y:S02]  /*1320*/  STS [UR8+0x34], R2 ;  /* 0x00003402ff007988 */ /* 0x0007e40008000808 */
.L_x_46:
[----:B------:R-:W-:Y:S05]  /*1330*/  @P3 BRA `(.L_x_48) ;  /* 0x00000000001c3947 */ /* 0x000fea0003800000 */
[----:B--23--:R-:W2:Y:S02]  /*1340*/  LDS R2, [UR8+0x34] ;  /* 0x00003408ff027984 */ /* 0x00cea40008000800 */
[----:B--2---:R-:W-:-:S05]  /*1350*/  LOP3.LUT R2, R2, 0x38, RZ, 0xb8, !PT ;  /* 0x0000003802027812 */ /* 0x004fca00078eb8ff */
[----:B------:R2:W-:Y:S02]  /*1360*/  STS [UR8+0x34], R2 ;  /* 0x00003402ff007988 */ /* 0x0005e40008000808 */
.L_x_47:
[----:B------:R-:W-:Y:S05]  /*1370*/  @P3 BRA `(.L_x_49) ;  /* 0x00000000001c3947 */ /* 0x000fea0003800000 */
[----:B--23--:R-:W2:Y:S02]  /*1380*/  LDS R2, [UR8+0x8] ;  /* 0x00000808ff027984 */ /* 0x00cea40008000800 */
[----:B--2---:R-:W-:-:S05]  /*1390*/  LOP3.LUT R2, R2, 0x780, RZ, 0xb8, !PT ;  /* 0x0000078002027812 */ /* 0x004fca00078eb8ff */
[----:B------:R2:W-:Y:S02]  /*13a0*/  STS [UR8+0x8], R2 ;  /* 0x00000802ff007988 */ /* 0x0005e40008000808 */
.L_x_48:
[----:B------:R-:W-:Y:S05]  /*13b0*/  @P3 BRA `(.L_x_50) ;  /* 0x0000000000283947 */ /* 0x000fea0003800000 */
[----:B--23--:R-:W2:Y:S02]  /*13c0*/  LDS R2, [UR8+0x8] ;  /* 0x00000808ff027984 */ /* 0x00cea40008000800 */
[----:B--2---:R-:W-:-:S05]  /*13d0*/  LOP3.LUT R2, R2, 0x1800, RZ, 0xb8, !PT ;  /* 0x0000180002027812 */ /* 0x004fca00078eb8ff */
[----:B------:R2:W-:Y:S02]  /*13e0*/  STS [UR8+0x8], R2 ;  /* 0x00000802ff007988 */ /* 0x0005e40008000808 */
.L_x_49:
[----:B------:R-:W-:Y:S05]  /*13f0*/  @P3 BREAK.RELIABLE B3 ;  /* 0x0000000000033942 */ /* 0x000fea0003800100 */
[----:B------:R-:W-:Y:S05]  /*1400*/  @P3 BRA `(.L_x_51) ;  /* 0x0000000000243947 */ /* 0x000fea0003800000 */
[----:B--23--:R-:W2:Y:S01]  /*1410*/  LDS R2, [UR8+0x8] ;  /* 0x00000808ff027984 */ /* 0x00cea20008000800 */
[----:B----4-:R-:W-:-:S05]  /*1420*/  IMAD.MOV.U32 R3, RZ, RZ, 0x6000 ;  /* 0x00006000ff037424 */ /* 0x010fca00078e00ff */
[----:B--2---:R-:W-:-:S04]  /*1430*/  LOP3.LUT R2, R2, 0x6000, R3, 0xd8, !PT ;  /* 0x0000600002027812 */ /* 0x004fc800078ed803 */
[----:B------:R-:W-:-:S05]  /*1440*/  LOP3.LUT R2, R2, 0x400000, RZ, 0xb8, !PT ;  /* 0x0040000002027812 */ /* 0x000fca00078eb8ff */
[----:B------:R2:W-:Y:S02]  /*1450*/  STS [UR8+0x8], R2 ;  /* 0x00000802ff007988 */ /* 0x0005e40008000808 */
.L_x_50:
[----:B------:R-:W-:Y:S05]  /*1460*/  BSYNC.RELIABLE B3 ;  /* 0x0000000000037941 */ /* 0x000fea0003800100 */
.L_x_41:
[----:B--23--:R-:W2:Y:S02]  /*1470*/  @!P3 LDS R2, [UR8+0x8] ;  /* 0x00000808ff02b984 */ /* 0x00cea40008000800 */
[----:B--2---:R-:W-:-:S05]  /*1480*/  @!P3 LOP3.LUT R2, R2, 0x8000, RZ, 0xb8, !PT ;  /* 0x000080000202b812 */ /* 0x004fca00078eb8ff */
[----:B------:R2:W-:Y:S02]  /*1490*/  @!P3 STS [UR8+0x8], R2 ;  /* 0x00000802ff00b988 */ /* 0x0005e40008000808 */
.L_x_51:
[----:B------:R-:W-:Y:S05]  /*14a0*/  BSYNC.RECONVERGENT B4 ;  /* 0x0000000000047941 */ /* 0x000fea0003800200 */
.L_x_40:
[----:B------:R-:W-:Y:S05]  /*14b0*/  WARPSYNC.ALL ;  /* 0x0000000000007948 */ /* 0x000fea0003800000 */
[----:B------:R-:W-:Y:S01]  /*14c0*/  NOP ;  /* 0x0000000000007918 */ /* 0x000fe20000000000 */
[----:B------:R-:W-:-:S04]  /*14d0*/  UIADD3 UR4, UPT, UPT, UR4, 0x100, URZ ;  /* 0x0000010004047890 */ /* 0x000fc8000fffe0ff */
[----:B------:R-:W-:-:S04]  /*14e0*/  UIADD3 UR20, UP0, UPT, UR4, UR20, URZ ;  /* 0x0000001404147290 */ /* 0x000fc8000ff1e0ff */
[----:B------:R-:W-:Y:S01]  /*14f0*/  ULEA.HI.X.SX32 UR21, UR4, UR21, 0x1, UP0 ;  /* 0x0000001504157291 */ /* 0x000fe200080f0eff */
[----:B------:R-:W-:Y:S11]  /*1500*/  @P0 BRA `(.L_x_52) ;  /* 0x0000000000300947 */ /* 0x000ff60003800000 */
[----:B--23--:R-:W2:Y:S01]  /*1510*/  S2R R2, SR_LANEID ;  /* 0x0000000000027919 */ /* 0x00cea20000000000 */
[----:B------:R-:W-:Y:S05]  /*1520*/  WARPSYNC.ALL ;  /* 0x0000000000007948 */ /* 0x000fea0003800000 */
[----:B------:R-:W-:Y:S01]  /*1530*/  NOP ;  /* 0x0000000000007918 */ /* 0x000fe20000000000 */
[----:B--2--5:R-:W-:-:S05]  /*1540*/  IMAD.SHL.U32 R4, R2, 0x4, RZ ;  /* 0x0000000402047824 */ /* 0x024fca00078e00ff */
[----:B------:R-:W2:Y:S01]  /*1550*/  LDS R5, [R4+UR8] ;  /* 0x0000000804057984 */ /* 0x000ea20008000800 */
[----:B------:R-:W-:-:S05]  /*1560*/  IADD3 R2, P1, PT, R4, UR20, RZ ;  /* 0x0000001404027c10 */ /* 0x000fca000ff3e0ff */
[----:B----4-:R-:W-:-:S05]  /*1570*/  IMAD.X R3, RZ, RZ, UR21, P1 ;  /* 0x00000015ff037e24 */ /* 0x010fca00088e06ff */
[----:B--2---:R2:W3:Y:S01]  /*1580*/  ATOMG.E.EXCH.STRONG.GPU PT, RZ, [R2], R5 ;  /* 0x0000000502ff73a8 */ /* 0x0044e200041ee100 */
[----:B------:R-:W-:-:S04]  /*1590*/  DEPBAR {5,4,3,2,1,0} ;  /* 0x0000003f0000791a */ /* 0x000fc80000000000 */
[----:B------:R-:W4:Y:S02]  /*15a0*/  CCTL.E.C.LDCU.IV.DEEP [UR20] ;  /* 0x0000000014007540 */ /* 0x000f240009c08000 */
[----:B----4-:R2:W-:Y:S01]  /*15b0*/  UTMACCTL.IV [UR20] ;  /* 0x00000000140079b9 */ /* 0x0105e20008000000 */
[----:B------:R-:W-:Y:S01]  /*15c0*/  NOP ;  /* 0x0000000000007918 */ /* 0x000fe20000000000 */
.L_x_52:
[----:B------:R-:W-:Y:S05]  /*15d0*/  @P0 BRA `(.L_x_53) ;  /* 0x00000000000c0947 */ /* 0x000fea0003800000 */
[----:B------:R0:W-:Y:S01]  /*15e0*/  UTMACMDFLUSH ;  /* 0x00000000000079b7 */ /* 0x0001e20000000000 */
[----:B------:R-:W-:Y:S05]  /*15f0*/  @P0 BRA `(.L_x_53) ;  /* 0x0000000000040947 */ /* 0x000fea0003800000 */
[----:B------:R-:W-:-:S04]  /*1600*/  DEPBAR.LE SB0, 0x0 ;  /* 0x000080000000791a */ /* 0x000fc80000000000 */
.L_x_53:
[----:B------:R-:W-:Y:S05]  /*1610*/  WARPSYNC.ALL ;  /* 0x0000000000007948 */ /* 0x000fea0003800000 */
[----:B------:R-:W-:Y:S01]  /*1620*/  NOP ;  /* 0x0000000000007918 */ /* 0x000fe20000000000 */
[----:B---3--:R-:W-:Y:S01]  /*1630*/  BAR.SYNC.DEFER_BLOCKING 0x0 ;  /* 0x0000000000007b1d */ /* 0x008fe20000010000 */
[----:B--2---:R-:W-:Y:S01]  /*1640*/  SHF.R.U32.HI R2, RZ, 0x5, R0 ;  /* 0x00000005ff027819 */ /* 0x004fe20000011600 */
[----:B------:R-:W-:-:S03]  /*1650*/  UIADD3 UR12, UPT, UPT, UR8, 0x9020, URZ ;  /* 0x00009020080c7890 */ /* 0x000fc6000fffe0ff */
[----:B------:R-:W-:Y:S01]  /*1660*/  R2UR UR22, R2 ;  /* 0x00000000021672ca */ /* 0x000fe200000e0000 */
[----:B------:R-:W-:Y:S01]  /*1670*/  VOTEU.ALL UP0, P3 ;  /* 0x0000000000ff7886 */ /* 0x000fe20001800000 */
[----:B------:R-:W-:Y:S01]  /*1680*/  UMOV UR4, 0x1 ;  /* 0x0000000100047882 */ /* 0x000fe20000000000 */
[----:B------:R-:W-:Y:S01]  /*1690*/  VOTEU.ALL UP1, P3 ;  /* 0x0000000000ff7886 */ /* 0x000fe20001820000 */
[----:B------:R-:W-:Y:S02]  /*16a0*/  BSSY.RECONVERGENT B4, `(.L_x_54) ;  /* 0x0000018000047945 */ /* 0x000fe40003800200 */
[----:B------:R-:W-:-:S04]  /*16b0*/  @!UP0 UIADD3 UR10, UPT, UPT, -UR4, 0x100000, URZ ;  /* 0x00100000040a8890 */ /* 0x000fc8000fffe1ff */
[----:B------:R-:W-:Y:S02]  /*16c0*/  @!UP0 USHF.L.U32 UR11, UR10, 0xb, URZ ;  /* 0x0000000b0a0b8899 */ /* 0x000fe400080006ff */
[----:B------:R-:W-:Y:S02]  /*16d0*/  @!UP0 USHF.L.U32 UR10, UR10, 0x1, URZ ;  /* 0x000000010a0a8899 */ /* 0x000fe400080006ff */
[----:B------:R-:W-:-:S04]  /*16e0*/  @!UP0 UIADD3 UR4, UPT, UPT, -UR4, 0x100000, URZ ;  /* 0x0010000004048890 */ /* 0x000fc8000fffe1ff */
[----:B------:R-:W-:Y:S02]  /*16f0*/  @!UP0 USHF.L.U32 UR5, UR4, 0xb, URZ ;  /* 0x0000000b04058899 */ /* 0x000fe400080006ff */
[----:B------:R-:W-:Y:S01]  /*1700*/  @!UP0 USHF.L.U32 UR4, UR4, 0x1, URZ ;  /* 0x0000000104048899 */ /* 0x000fe200080006ff */
[----:B------:R-:W-:Y:S01]  /*1710*/  VOTEU.ALL UP0, P3 ;  /* 0x0000000000ff7886 */ /* 0x000fe20001800000 */
[----:B------:R-:W2:Y:S04]  /*1720*/  FENCE.VIEW.ASYNC.S ;  /* 0x00000000000073c6 */ /* 0x000ea80000000000 */
[----:B--2---:R2:W3:Y:S06]  /*1730*/  @!UP0 SYNCS.EXCH.64 URZ, [UR8+0x9000], UR10 ;  /* 0x0090000a08ff85b2 */ /* 0x0044ec0008000100 */
[----:B------:R2:W3:Y:S02]  /*1740*/  @!UP1 SYNCS.EXCH.64 URZ, [UR8+0x9020], UR4 ;  /* 0x0090200408ff95b2 */ /* 0x0004e40008000100 */
[----:B---3--:R-:W-:Y:S06]  /*1750*/  BAR.SYNC.DEFER_BLOCKING 0x0 ;  /* 0x0000000000007b1d */ /* 0x008fec0000010000 */
[----:B------:R-:W-:Y:S05]  /*1760*/  @P3 BRA `(.L_x_55) ;  /* 0x00000000002c3947 */ /* 0x000fea0003800000 */
[----:B--2---:R-:W-:Y:S02]  /*1770*/  UMOV UR4, 0x1 ;  /* 0x0000000100047882 */ /* 0x004fe40000000000 */
[----:B------:R-:W-:-:S04]  /*1780*/  UIADD3 UR10, UPT, UPT, -UR4, 0x100000, URZ ;  /* 0x00100000040a7890 */ /* 0x000fc8000fffe1ff */
[----:B------:R-:W-:Y:S02]  /*1790*/  USHF.L.U32 UR11, UR10, 0xb, URZ ;  /* 0x0000000b0a0b7899 */ /* 0x000fe400080006ff */
[----:B------:R-:W-:Y:S02]  /*17a0*/  USHF.L.U32 UR10, UR10, 0x1, URZ ;  /* 0x000000010a0a7899 */ /* 0x000fe400080006ff */
[----:B------:R-:W-:-:S04]  /*17b0*/  UIADD3 UR4, UPT, UPT, -UR4, 0x100000, URZ ;  /* 0x0010000004047890 */ /* 0x000fc8000fffe1ff */
[----:B------:R-:W-:Y:S02]  /*17c0*/  USHF.L.U32 UR5, UR4, 0xb, URZ ;  /* 0x0000000b04057899 */ /* 0x000fe400080006ff */
[----:B------:R-:W-:Y:S01]  /*17d0*/  USHF.L.U32 UR4, UR4, 0x1, URZ ;  /* 0x0000000104047899 */ /* 0x000fe200080006ff */
[----:B------:R-:W2:Y:S03]  /*17e0*/  FENCE.VIEW.ASYNC.S ;  /* 0x00000000000073c6 */ /* 0x000ea60000000000 */
[----:B--2---:R3:W2:Y:S08]  /*17f0*/  SYNCS.EXCH.64 URZ, [UR8+0x9008], UR10 ;  /* 0x0090080a08ff75b2 */ /* 0x0046b00008000100 */
[----:B------:R3:W4:Y:S02]  /*1800*/  SYNCS.EXCH.64 URZ, [UR8+0x9028], UR4 ;  /* 0x0090280408ff75b2 */ /* 0x0007240008000100 */
[----:B---3--:R-:W-:Y:S01]  /*1810*/  NOP ;  /* 0x0000000000007918 */ /* 0x008fe20000000000 */
.L_x_55:
[----:B--2---:R-:W-:Y:S05]  /*1820*/  BSYNC.RECONVERGENT B4 ;  /* 0x0000000000047941 */ /* 0x004fea0003800200 */
.L_x_54:
[----:B----4-:R-:W-:Y:S01]  /*1830*/  BAR.SYNC.DEFER_BLOCKING 0x0 ;  /* 0x0000000000007b1d */ /* 0x010fe20000010000 */
[----:B------:R-:W-:Y:S01]  /*1840*/  USHF.L.U32 UR15, UR7, 0x6, URZ ;  /* 0x00000006070f7899 */ /* 0x000fe200080006ff */
[----:B------:R-:W-:Y:S01]  /*1850*/  ISETP.GE.AND P0, PT, R7, 0x1, PT ;  /* 0x000000010700780c */ /* 0x000fe20003f06270 */
[----:B------:R-:W-:-:S03]  /*1860*/  USHF.L.U32 UR19, UR9, 0x7, URZ ;  /* 0x0000000709137899 */ /* 0x000fc600080006ff */
[----:B------:R-:W-:Y:S04]  /*1870*/  BSSY.RECONVERGENT B4, `(.L_x_56) ;  /* 0x000000d000047945 */ /* 0x000fe80003800200 */
[----:B------:R-:W-:Y:S05]  /*1880*/  @P3 BRA `(.L_x_57) ;  /* 0x00000000002c3947 */ /* 0x000fea0003800000 */
[----:B------:R-:W-:Y:S02]  /*1890*/  UMOV UR4, 0x1 ;  /* 0x0000000100047882 */ /* 0x000fe40000000000 */
[----:B------:R-:W-:-:S04]  /*18a0*/  UIADD3 UR10, UPT, UPT, -UR4, 0x100000, URZ ;  /* 0x00100000040a7890 */ /* 0x000fc8000fffe1ff */
[----:B------:R-:W-:Y:S02]  /*18b0*/  USHF.L.U32 UR11, UR10, 0xb, URZ ;  /* 0x0000000b0a0b7899 */ /* 0x000fe400080006ff */
[----:B------:R-:W-:Y:S02]  /*18c0*/  USHF.L.U32 UR10, UR10, 0x1, URZ ;  /* 0x000000010a0a7899 */ /* 0x000fe400080006ff */
[----:B------:R-:W-:-:S04]  /*18d0*/  UIADD3 UR4, UPT, UPT, -UR4, 0x100000, URZ ;  /* 0x0010000004047890 */ /* 0x000fc8000fffe1ff */
[----:B------:R-:W-:Y:S02]  /*18e0*/  USHF.L.U32 UR5, UR4, 0xb, URZ ;  /* 0x0000000b04057899 */ /* 0x000fe400080006ff */
[----:B------:R-:W-:Y:S01]  /*18f0*/  USHF.L.U32 UR4, UR4, 0x1, URZ ;  /* 0x0000000104047899 */ /* 0x000fe200080006ff */
[----:B------:R-:W2:Y:S03]  /*1900*/  FENCE.VIEW.ASYNC.S ;  /* 0x00000000000073c6 */ /* 0x000ea60000000000 */
[----:B--2---:R2:W3:Y:S08]  /*1910*/  SYNCS.EXCH.64 URZ, [UR8+0x9010], UR10 ;  /* 0x0090100a08ff75b2 */ /* 0x0044f00008000100 */
[----:B------:R2:W4:Y:S01]  /*1920*/  SYNCS.EXCH.64 URZ, [UR8+0x9030], UR4 ;  /* 0x0090300408ff75b2 */ /* 0x0005220008000100 */
[----:B------:R-:W-:Y:S01]  /*1930*/  NOP ;  /* 0x0000000000007918 */ /* 0x000fe20000000000 */
.L_x_57:
[----:B--2---:R-:W-:Y:S05]  /*1940*/  BSYNC.RECONVERGENT B4 ;  /* 0x0000000000047941 */ /* 0x004fea0003800200 */
.L_x_56:
[----:B------:R-:W-:Y:S05]  /*1950*/  @!P0 BRA `(.L_x_58) ;  /* 0x0000000800188947 */ /* 0x000fea0003800000 */
[----:B---34-:R-:W-:Y:S01]  /*1960*/  BAR.SYNC.DEFER_BLOCKING 0x0 ;  /* 0x0000000000007b1d */ /* 0x018fe20000010000 */
[----:B------:R-:W-:Y:S01]  /*1970*/  ELECT P1, URZ, PT ;  /* 0x0000000000ff782f */ /* 0x000fe20003820000 */
[----:B------:R-:W-:Y:S01]  /*1980*/  @!P3 IMAD.MOV.U32 R2, RZ, RZ, 0x3000 ;  /* 0x00003000ff02b424 */ /* 0x000fe200078e00ff */
[----:B------:R-:W-:Y:S02]  /*1990*/  UIADD3 UR4, UPT, UPT, UR8, 0x6000, URZ ;  /* 0x0000600008047890 */ /* 0x000fe4000fffe0ff */
[----:B------:R-:W-:Y:S01]  /*19a0*/  ISETP.LT.U32.AND P1, PT, R36, 0x20, P1 ;  /* 0x000000202400780c */ /* 0x000fe20000f21070 */
[----:B------:R-:W-:Y:S01]  /*19b0*/  UMOV UR7, UR15 ;  /* 0x0000000f00077c82 */ /* 0x000fe20008000000 */
[----:B------:R-:W-:Y:S01]  /*19c0*/  ELECT P0, URZ, PT ;  /* 0x0000000000ff782f */ /* 0x000fe20003800000 */
[----:B------:R-:W-:-:S03]  /*19d0*/  UMOV UR11, UR19 ;  /* 0x00000013000b7c82 */ /* 0x000fc60008000000 */
[----:B------:R-:W-:-:S07]  /*19e0*/  ISETP.LT.U32.AND P0, PT, R36, 0x20, P0 ;  /* 0x000000202400780c */ /* 0x000fce0000701070 */
[----:B------:R-:W-:Y:S01]  /*19f0*/  VOTEU.ANY UP0, P1 ;  /* 0x0000000000ff7886 */ /* 0x000fe20000800100 */
[----:B------:R-:W-:-:S04]  /*1a00*/  VOTEU.ANY UP2, P1 ;  /* 0x0000000000ff7886 */ /* 0x000fc80000840100 */
[----:B------:R-:W-:Y:S02]  /*1a10*/  @UP0 UIADD3 UR5, UPT, UPT, UR8, 0x9000, URZ ;  /* 0x0000900008050890 */ /* 0x000fe4000fffe0ff */
[----:B------:R2:W-:Y:S01]  /*1a20*/  @!P3 SYNCS.ARRIVE.TRANS64 RZ, [UR8+0x9000], R2 ;  /* 0x00900002ffffb9a7 */ /* 0x0005e20008000008 */
[----:B------:R-:W-:Y:S01]  /*1a30*/  @UP0 UMOV UR6, URZ ;  /* 0x000000ff00060c82 */ /* 0x000fe20008000000 */
[----:B------:R-:W-:Y:S01]  /*1a40*/  BAR.SYNC.DEFER_BLOCKING 0x0 ;  /* 0x0000000000007b1d */ /* 0x000fe20000010000 */
[----:B------:R-:W-:-:S05]  /*1a50*/  UISETP.NE.U32.AND UP0, UPT, UR22, URZ, UPT ;  /* 0x000000ff1600728c */ /* 0x000fca000bf05070 */
[----:B------:R-:W-:Y:S01]  /*1a60*/  VOTEU.ANY UP1, P0 ;  /* 0x0000000000ff7886 */ /* 0x000fe20000020100 */
[----:B------:R-:W-:-:S04]  /*1a70*/  VOTEU.ANY UP3, P0 ;  /* 0x0000000000ff7886 */ /* 0x000fc80000060100 */
[----:B------:R-:W-:Y:S01]  /*1a80*/  @UP1 UIADD3 UR9, UPT, UPT, UR8, 0x9000, URZ ;  /* 0x0000900008091890 */ /* 0x000fe2000fffe0ff */
[----:B------:R-:W-:Y:S01]  /*1a90*/  @UP1 UMOV UR10, URZ ;  /* 0x000000ff000a1c82 */ /* 0x000fe20008000000 */
[----:B------:R2:W-:Y:S01]  /*1aa0*/  @UP2 UTMALDG.2D [UR4], [UR24] ;  /* 0x00000004180025b4 */ /* 0x0005e20008008000 */
[----:B------:R3:W-:Y:S06]  /*1ab0*/  MEMBAR.ALL.CTA ;  /* 0x0000000000007992 */ /* 0x0007ec0000008000 */
[----:B---3--:R-:W3:Y:S02]  /*1ac0*/  FENCE.VIEW.ASYNC.S ;  /* 0x00000000000073c6 */ /* 0x008ee40000000000 */
[----:B---3--:R-:W-:Y:S06]  /*1ad0*/  BAR.SYNC.DEFER_BLOCKING 0x0 ;  /* 0x0000000000007b1d */ /* 0x008fec0000010000 */
[----:B------:R2:W-:Y:S02]  /*1ae0*/  @UP3 UTMALDG.2D [UR8], [UR26] ;  /* 0x000000081a0035b4 */ /* 0x0005e40008008000 */
[----:B------:R-:W-:Y:S06]  /*1af0*/  BAR.SYNC.DEFER_BLOCKING 0x0 ;  /* 0x0000000000007b1d */ /* 0x000fec0000010000 */
[----:B------:R-:W3:Y:S02]  /*1b00*/  SYNCS.PHASECHK.TRANS64.TRYWAIT P0, [UR8+0x9000], RZ ;  /* 0x009000ffff0075a7 */ /* 0x000ee40008001108 */
[----:B--23--:R-:W-:Y:S05]  /*1b10*/  @!P0 BRA `(.L_x_59) ;  /* 0x0000000c006c8947 */ /* 0x00cfea0003800000 */
.L_x_75:
[----:B------:R-:W-:Y:S05]  /*1b20*/  BRA.U UP0, `(.L_x_60) ;  /* 0x00000001004c7547 */ /* 0x000fea000b800000 */
[----:B------:R-:W-:Y:S02]  /*1b30*/  USHF.R.U32.HI UR4, URZ, 0x4, UR4 ;  /* 0x00000004ff047899 */ /* 0x000fe40008011604 */
[----:B------:R-:W-:Y:S02]  /*1b40*/  USHF.R.U32.HI UR6, URZ, 0x4, UR8 ;  /* 0x00000004ff067899 */ /* 0x000fe40008011608 */
[----:B------:R-:W-:Y:S02]  /*1b50*/  USGXT.U32 UR4, UR4, 0xe ;  /* 0x0000000e0404789a */ /* 0x000fe40008000000 */
[----:B------:R-:W-:Y:S01]  /*1b60*/  USGXT.U32 UR6, UR6, 0xe ;  /* 0x0000000e0606789a */ /* 0x000fe20008000000 */
[----:B------:R-:W-:Y:S01]  /*1b70*/  UMOV UR10, 0xfffffffe ;  /* 0xfffffffe000a7882 */ /* 0x000fe20000000000 */
[----:B------:R-:W-:Y:S01]  /*1b80*/  UMOV UR11, 0x7fffbfdf ;  /* 0x7fffbfdf000b7882 */ /* 0x000fe20000000000 */
[----:B------:R-:W-:Y:S01]  /*1b90*/  UMOV UR5, URZ ;  /* 0x000000ff00057c82 */ /* 0x000fe20008000000 */
[----:B------:R-:W-:Y:S01]  /*1ba0*/  UMOV UR7, URZ ;  /* 0x000000ff00077c82 */ /* 0x000fe20008000000 */
[----:B------:R-:W-:-:S02]  /*1bb0*/  UIADD3.64 UR16, UPT, UPT, UR4, -UR10, URZ ;  /* 0x8000000a04107297 */ /* 0x000fc4000fffe0ff */
[----:B------:R-:W-:Y:S01]  /*1bc0*/  UIADD3.64 UR10, UPT, UPT, UR6, -UR10, URZ ;  /* 0x8000000a060a7297 */ /* 0x000fe2000fffe0ff */
[----:B------:R-:W-:Y:S01]  /*1bd0*/  UMOV UR28, 0x0 ;  /* 0x00000000001c7882 */ /* 0x000fe20000000000 */
[----:B------:R-:W-:Y:S01]  /*1be0*/  UMOV UR29, 0x4200010 ;  /* 0x04200010001d7882 */ /* 0x000fe20000000000 */
[----:B------:R-:W-:Y:S01]  /*1bf0*/  UMOV UR5, 0x80004020 ;  /* 0x8000402000057882 */ /* 0x000fe20000000000 */
[----:B------:R-:W-:Y:S01]  /*1c00*/  UMOV UR7, 0x80004020 ;  /* 0x8000402000077882 */ /* 0x000fe20000000000 */
[----:B------:R-:W-:Y:S01]  /*1c10*/  UMOV UR30, 0x0 ;  /* 0x00000000001e7882 */ /* 0x000fe20000000000 */
[----:B------:R-:W-:Y:S01]  /*1c20*/  UMOV UR31, 0x4200010 ;  /* 0x04200010001f7882 */ /* 0x000fe20000000000 */
[----:B------:R2:W-:Y:S02]  /*1c30*/  UTCQMMA gdesc[UR4], gdesc[UR6], tmem[UR23], tmem[UR28], idesc[UR29], !UPT ;  /* 0x00ff1c06040075ea */ /* 0x0005e4000f800317 */
[----:B------:R2:W-:Y:S01]  /*1c40*/  UTCQMMA gdesc[UR16], gdesc[UR10], tmem[UR23], tmem[UR30], idesc[UR31], UPT ;  /* 0x00ff1e0a100075ea */ /* 0x0005e2000b800317 */
[----:B------:R-:W-:-:S02]  /*1c50*/  NOP ;  /* 0x0000000000007918 */ /* 0x000fc40000000000 */
.L_x_60:
[----:B------:R-:W-:Y:S01]  /*1c60*/  ELECT P0, URZ, PT ;  /* 0x0000000000ff782f */ /* 0x000fe20003800000 */
[----:B--2---:R-:W-:Y:S01]  /*1c70*/  UMOV UR4, UR12 ;  /* 0x0000000c00047c82 */ /* 0x004fe20008000000 */
[----:B------:R-:W-:Y:S02]  /*1c80*/  UMOV UR5, URZ ;  /* 0x000000ff00057c82 */ /* 0x000fe40008000000 */
[----:B------:R-:W-:-:S13]  /*1c90*/  ISETP.LT.U32.AND P0, PT, R36, 0x20, P0 ;  /* 0x000000202400780c */ /* 0x000fda0000701070 */
[----:B------:R-:W-:Y:S01]  /*1ca0*/  VOTEU.ANY UP0, P0 ;  /* 0x0000000000ff7886 */ /* 0x000fe20000000100 */
[----:B------:R-:W-:Y:S01]  /*1cb0*/  VOTEU.ANY UP1, P0 ;  /* 0x0000000000ff7886 */ /* 0x000fe20000020100 */
[----:B------:R-:W-:-:S03]  /*1cc0*/  ISETP.GE.U32.AND P0, PT, R7, 0x41, PT ;  /* 0x000000410700780c */ /* 0x000fc60003f06070 */
[----:B------:R-:W-:Y:S02]  /*1cd0*/  @UP0 UMOV UR4, UR4 ;  /* 0x0000000400040c82 */ /* 0x000fe40008000000 */
[----:B------:R2:W-:Y:S01]  /*1ce0*/  @UP1 UTCBAR [UR4], URZ ;  /* 0x000000ff040013e9 */ /* 0x0005e200080000ff */
[----:B------:R-:W-:Y:S06]  /*1cf0*/  BAR.SYNC.DEFER_BLOCKING 0x0 ;  /* 0x0000000000007b1d */ /* 0x000fec0000010000 */
[----:B------:R-:W3:Y:S02]  /*1d00*/  SYNCS.PHASECHK.TRANS64.TRYWAIT P1, [UR8+0x9020], RZ ;  /* 0x009020ffff0075a7 */ /* 0x000ee40008021108 */
[----:B--23--:R-:W-:Y:S05]  /*1d10*/  @!P1 BRA `(.L_x_61) ;  /* 0x0000000800f89947 */ /* 0x00cfea0003800000 */
.L_x_76:
[----:B------:R-:W-:Y:S01]  /*1d20*/  UMOV UR4, URZ ;  /* 0x000000ff00047c82 */ /* 0x000fe20008000000 */
[----:B------:R-:W-:Y:S05]  /*1d30*/  @!P0 BRA `(.L_x_58) ;  /* 0x0000000400208947 */ /* 0x000fea0003800000 */
[----:B------:R-:W2:Y:S01]  /*1d40*/  LDCU UR29, c[0x0][0x3a0] ;  /* 0x00007400ff1d77ac */ /* 0x000ea20008000800 */
[----:B------:R-:W-:Y:S01]  /*1d50*/  UMOV UR9, 0x1 ;  /* 0x0000000100097882 */ /* 0x000fe20000000000 */
[----:B------:R-:W-:-:S05]  /*1d60*/  UMOV UR14, 0x40 ;  /* 0x00000040000e7882 */ /* 0x000fca0000000000 */
.L_x_65:
[----:B------:R-:W-:Y:S01]  /*1d70*/  BAR.SYNC.DEFER_BLOCKING 0x0 ;  /* 0x0000000000007b1d */ /* 0x000fe20000010000 */
[----:B------:R-:W-:Y:S01]  /*1d80*/  ULEA UR28, UR9, UR8, 0x3 ;  /* 0x00000008091c7291 */ /* 0x000fe2000f8e18ff */
[----:B------:R-:W-:Y:S01]  /*1d90*/  @!P3 IMAD.MOV.U32 R2, RZ, RZ, 0x3000 ;  /* 0x00003000ff02b424 */ /* 0x000fe200078e00ff */
[----:B------:R-:W-:Y:S01]  /*1da0*/  ELECT P1, URZ, PT ;  /* 0x0000000000ff782f */ /* 0x000fe20003820000 */
[----:B------:R-:W-:-:S03]  /*1db0*/  ULEA UR12, UR9, UR8, 0xc ;  /* 0x00000008090c7291 */ /* 0x000fc6000f8e60ff */
[----:B------:R-:W-:Y:S02]  /*1dc0*/  ISETP.LT.U32.AND P1, PT, R36, 0x20, P1 ;  /* 0x000000202400780c */ /* 0x000fe40000f21070 */
[----:B------:R-:W-:Y:S01]  /*1dd0*/  ELECT P0, URZ, PT ;  /* 0x0000000000ff782f */ /* 0x000fe20003800000 */
[----:B------:R-:W-:-:S03]  /*1de0*/  UIADD3 UR12, UPT, UPT, UR12, 0x6000, URZ ;  /* 0x000060000c0c7890 */ /* 0x000fc6000fffe0ff */
[----:B------:R-:W-:Y:S01]  /*1df0*/  ISETP.LT.U32.AND P0, PT, R36, 0x20, P0 ;  /* 0x000000202400780c */ /* 0x000fe20000701070 */
[----:B------:R-:W-:Y:S01]  /*1e00*/  ULEA UR16, UR9, UR8, 0xd ;  /* 0x0000000809107291 */ /* 0x000fe2000f8e68ff */
[----:B------:R-:W-:Y:S01]  /*1e10*/  UMOV UR18, UR14 ;  /* 0x0000000e00127c82 */ /* 0x000fe20008000000 */
[----:B------:R-:W-:-:S04]  /*1e20*/  USHF.L.U32 UR5, UR4, 0x1f, URZ ;  /* 0x0000001f04057899 */ /* 0x000fc800080006ff */
[----:B------:R-:W-:Y:S01]  /*1e30*/  VOTEU.ANY UP0, P1 ;  /* 0x0000000000ff7886 */ /* 0x000fe20000800100 */
[----:B------:R3:W-:Y:S04]  /*1e40*/  @!P3 SYNCS.ARRIVE.TRANS64 RZ, [UR28+0x9000], R2 ;  /* 0x00900002ffffb9a7 */ /* 0x0007e8000800001c */
[----:B------:R-:W-:Y:S01]  /*1e50*/  @UP0 UIADD3 UR13, UPT, UPT, UR28, 0x9000, URZ ;  /* 0x000090001c0d0890 */ /* 0x000fe2000fffe0ff */
[----:B------:R-:W-:Y:S01]  /*1e60*/  VOTEU.ANY UP0, P1 ;  /* 0x0000000000ff7886 */ /* 0x000fe20000800100 */
[----:B------:R-:W-:Y:S01]  /*1e70*/  BAR.SYNC.DEFER_BLOCKING 0x0 ;  /* 0x0000000000007b1d */ /* 0x000fe20000010000 */
[----:B---3--:R-:W-:-:S05]  /*1e80*/  IMAD.U32 R2, RZ, RZ, UR5 ;  /* 0x00000005ff027e24 */ /* 0x008fca000f8e00ff */
[----:B------:R-:W-:-:S05]  /*1e90*/  VOTEU.ANY UP1, P0 ;  /* 0x0000000000ff7886 */ /* 0x000fca0000020100 */
[----:B------:R-:W-:Y:S01]  /*1ea0*/  @UP1 UIADD3 UR17, UPT, UPT, UR28, 0x9000, URZ ;  /* 0x000090001c111890 */ /* 0x000fe2000fffe0ff */
[----:B------:R-:W-:Y:S01]  /*1eb0*/  VOTEU.ANY UP1, P0 ;  /* 0x0000000000ff7886 */ /* 0x000fe20000020100 */
[----:B------:R3:W-:Y:S01]  /*1ec0*/  @UP0 UTMALDG.2D [UR12], [UR24] ;  /* 0x0000000c180005b4 */ /* 0x0007e20008008000 */
[----:B------:R-:W-:Y:S01]  /*1ed0*/  UISETP.NE.U32.AND UP0, UPT, UR22, URZ, UPT ;  /* 0x000000ff1600728c */ /* 0x000fe2000bf05070 */
[----:B------:R4:W-:Y:S06]  /*1ee0*/  MEMBAR.ALL.CTA ;  /* 0x0000000000007992 */ /* 0x0009ec0000008000 */
[----:B----4-:R-:W4:Y:S02]  /*1ef0*/  FENCE.VIEW.ASYNC.S ;  /* 0x00000000000073c6 */ /* 0x010f240000000000 */
[----:B----4-:R-:W-:Y:S06]  /*1f00*/  BAR.SYNC.DEFER_BLOCKING 0x0 ;  /* 0x0000000000007b1d */ /* 0x010fec0000010000 */
[----:B------:R3:W-:Y:S02]  /*1f10*/  @UP1 UTMALDG.2D [UR16], [UR26] ;  /* 0x000000101a0015b4 */ /* 0x0007e40008008000 */
[----:B------:R-:W-:Y:S06]  /*1f20*/  BAR.SYNC.DEFER_BLOCKING 0x0 ;  /* 0x0000000000007b1d */ /* 0x000fec0000010000 */
[----:B------:R-:W4:Y:S02]  /*1f30*/  SYNCS.PHASECHK.TRANS64.TRYWAIT P0, [UR28+0x9000], R2 ;  /* 0x00900002ff0075a7 */ /* 0x000f24000800111c */
[----:B---34-:R-:W-:Y:S05]  /*1f40*/  @!P0 BRA `(.L_x_62) ;  /* 0x0000000800788947 */ /* 0x018fea0003800000 */
.L_x_77:
[----:B------:R-:W-:Y:S05]  /*1f50*/  BRA.U UP0, `(.L_x_63) ;  /* 0x00000001004c7547 */ /* 0x000fea000b800000 */
[----:B------:R-:W-:Y:S02]  /*1f60*/  USHF.R.U32.HI UR10, URZ, 0x4, UR12 ;  /* 0x00000004ff0a7899 */ /* 0x000fe4000801160c */
[----:B------:R-:W-:Y:S02]  /*1f70*/  USHF.R.U32.HI UR12, URZ, 0x4, UR16 ;  /* 0x00000004ff0c7899 */ /* 0x000fe40008011610 */
[----:B------:R-:W-:Y:S02]  /*1f80*/  USGXT.U32 UR10, UR10, 0xe ;  /* 0x0000000e0a0a789a */ /* 0x000fe40008000000 */
[----:B------:R-:W-:Y:S02]  /*1f90*/  USGXT.U32 UR12, UR12, 0xe ;  /* 0x0000000e0c0c789a */ /* 0x000fe40008000000 */
[----:B------:R-:W-:Y:S02]  /*1fa0*/  UIADD3 UR16, UP0, UPT, UR10, 0x2, URZ ;  /* 0x000000020a107890 */ /* 0x000fe4000ff1e0ff */
[----:B------:R-:W-:Y:S01]  /*1fb0*/  UIADD3 UR30, UP1, UPT, UR12, 0x2, URZ ;  /* 0x000000020c1e7890 */ /* 0x000fe2000ff3e0ff */
[----:B------:R-:W-:Y:S01]  /*1fc0*/  UMOV UR5, URZ ;  /* 0x000000ff00057c82 */ /* 0x000fe20008000000 */
[----:B------:R-:W-:Y:S01]  /*1fd0*/  UMOV UR6, URZ ;  /* 0x000000ff00067c82 */ /* 0x000fe20008000000 */
[----:B------:R-:W-:-:S02]  /*1fe0*/  UIADD3.X UR17, UPT, UPT, UR5, -0x7fffbfe0, URZ, UP0, !UPT ;  /* 0x8000402005117890 */ /* 0x000fc400087fe4ff */
[----:B------:R-:W-:Y:S01]  /*1ff0*/  UIADD3.X UR31, UPT, UPT, UR6, -0x7fffbfe0, URZ, UP1, !UPT ;  /* 0x80004020061f7890 */ /* 0x000fe20008ffe4ff */
[----:B------:R-:W-:Y:S01]  /*2000*/  UMOV UR32, 0x0 ;  /* 0x0000000000207882 */ /* 0x000fe20000000000 */
[----:B------:R-:W-:Y:S01]  /*2010*/  UMOV UR33, 0x4200010 ;  /* 0x0420001000217882 */ /* 0x000fe20000000000 */
[----:B------:R-:W-:Y:S01]  /*2020*/  UMOV UR11, 0x80004020 ;  /* 0x80004020000b7882 */ /* 0x000fe20000000000 */
[----:B------:R-:W-:Y:S01]  /*2030*/  UMOV UR13, 0x80004020 ;  /* 0x80004020000d7882 */ /* 0x000fe20000000000 */
[----:B------:R-:W-:Y:S01]  /*2040*/  UMOV UR6, 0x0 ;  /* 0x0000000000067882 */ /* 0x000fe20000000000 */
[----:B------:R-:W-:Y:S01]  /*2050*/  UMOV UR7, 0x4200010 ;  /* 0x0420001000077882 */ /* 0x000fe20000000000 */
[----:B------:R3:W-:Y:S02]  /*2060*/  UTCQMMA gdesc[UR10], gdesc[UR12], tmem[UR23], tmem[UR32], idesc[UR33], UPT ;  /* 0x00ff200c0a0075ea */ /* 0x0007e4000b800317 */
[----:B------:R3:W-:Y:S01]  /*2070*/  UTCQMMA gdesc[UR16], gdesc[UR30], tmem[UR23], tmem[UR6], idesc[UR7], UPT ;  /* 0x00ff061e100075ea */ /* 0x0007e2000b800317 */
[----:B------:R-:W-:-:S02]  /*2080*/  NOP ;  /* 0x0000000000007918 */ /* 0x000fc40000000000 */
.L_x_63:
[----:B------:R-:W-:Y:S01]  /*2090*/  ELECT P0, URZ, PT ;  /* 0x0000000000ff782f */ /* 0x000fe20003800000 */
[----:B---3--:R-:W-:-:S03]  /*20a0*/  UIADD3 UR6, UPT, UPT, UR28, 0x9020, URZ ;  /* 0x000090201c067890 */ /* 0x008fc6000fffe0ff */
[----:B------:R-:W-:Y:S01]  /*20b0*/  ISETP.LT.U32.AND P0, PT, R36, 0x20, P0 ;  /* 0x000000202400780c */ /* 0x000fe20000701070 */
[----:B------:R-:W-:-:S12]  /*20c0*/  UMOV UR7, URZ ;  /* 0x000000ff00077c82 */ /* 0x000fd80008000000 */
[----:B------:R-:W-:Y:S01]  /*20d0*/  VOTEU.ANY UP0, P0 ;  /* 0x0000000000ff7886 */ /* 0x000fe20000000100 */
[----:B------:R-:W-:-:S04]  /*20e0*/  VOTEU.ANY UP1, P0 ;  /* 0x0000000000ff7886 */ /* 0x000fc80000020100 */
[----:B------:R-:W-:Y:S02]  /*20f0*/  @UP0 UMOV UR6, UR6 ;  /* 0x0000000600060c82 */ /* 0x000fe40008000000 */
[----:B------:R3:W-:Y:S01]  /*2100*/  @UP1 UTCBAR [UR6], URZ ;  /* 0x000000ff060013e9 */ /* 0x0007e200080000ff */
[----:B------:R-:W-:Y:S06]  /*2110*/  BAR.SYNC.DEFER_BLOCKING 0x0 ;  /* 0x0000000000007b1d */ /* 0x000fec0000010000 */
[----:B------:R-:W4:Y:S02]  /*2120*/  SYNCS.PHASECHK.TRANS64.TRYWAIT P0, [UR28+0x9020], R2 ;  /* 0x00902002ff0075a7 */ /* 0x000f24000800111c */
[----:B---34-:R-:W-:Y:S05]  /*2130*/  @!P0 BRA `(.L_x_64) ;  /* 0x0000000800088947 */ /* 0x018fea0003800000 */
.L_x_78:
[----:B------:R-:W-:Y:S02]  /*2140*/  UIADD3 UR9, UPT, UPT, UR9, 0x1, URZ ;  /* 0x0000000109097890 */ /* 0x000fe4000fffe0ff */
[----:B------:R-:W-:Y:S02]  /*2150*/  UIADD3 UR14, UPT, UPT, UR14, 0x40, URZ ;  /* 0x000000400e0e7890 */ /* 0x000fe4000fffe0ff */
[----:B------:R-:W-:-:S04]  /*2160*/  UISETP.NE.U32.AND UP0, UPT, UR9, 0x3, UPT ;  /* 0x000000030900788c */ /* 0x000fc8000bf05070 */
[----:B------:R-:W-:Y:S02]  /*2170*/  USEL UR5, URZ, 0x1, UP0 ;  /* 0x00000001ff057887 */ /* 0x000fe40008000000 */
[----:B------:R-:W-:Y:S02]  /*2180*/  USEL UR9, UR9, URZ, UP0 ;  /* 0x000000ff09097287 */ /* 0x000fe40008000000 */
[----:B--2---:R-:W-:Y:S02]  /*2190*/  UISETP.GE.AND UP0, UPT, UR14, UR29, UPT ;  /* 0x0000001d0e00728c */ /* 0x004fe4000bf06270 */
[----:B------:R-:W-:-:S07]  /*21a0*/  ULOP3.LUT UR4, UR4, UR5, URZ, 0x3c, !UPT ;  /* 0x0000000504047292 */ /* 0x000fce000f8e3cff */
[----:B------:R-:W-:Y:S05]  /*21b0*/  BRA.U !UP0, `(.L_x_65) ;  /* 0xfffffff908ec7547 */ /* 0x000fea000b83ffff */
.L_x_58:
[----:B---34-:R-:W-:Y:S01]  /*21c0*/  BAR.SYNC.DEFER_BLOCKING 0x0 ;  /* 0x0000000000007b1d */ /* 0x018fe20000010000 */
[C---:B------:R-:W-:Y:S02]  /*21d0*/  IMAD.SHL.U32 R2, R0.reuse, 0x40, RZ ;  /* 0x0000004000027824 */ /* 0x040fe400078e00ff */
[C---:B------:R-:W-:Y:S02]  /*21e0*/  IMAD.SHL.U32 R3, R0.reuse, 0x10, RZ ;  /* 0x0000001000037824 */ /* 0x040fe400078e00ff */
[----:B-----5:R-:W-:Y:S01]  /*21f0*/  IMAD.SHL.U32 R4, R0, 0x2, RZ ;  /* 0x0000000200047824 */ /* 0x020fe200078e00ff */
[----:B------:R-:W-:Y:S04]  /*2200*/  BSSY.RECONVERGENT B4, `(.L_x_66) ;  /* 0x0000004000047945 */ /* 0x000fe80003800200 */
[----:B------:R-:W-:Y:S05]  /*2210*/  @P3 BRA `(.L_x_67) ;  /* 0x0000000000083947 */ /* 0x000fea0003800000 */
[----:B------:R-:W2:Y:S02]  /*2220*/  SYNCS.CCTL.IV [UR8+0x9000] ;  /* 0x00900000ff0079b1 */ /* 0x000ea40008000008 */
[----:B--2---:R-:W2:Y:S02]  /*2230*/  SYNCS.CCTL.IV [UR8+0x9020] ;  /* 0x00902000ff0079b1 */ /* 0x004ea40008000008 */
.L_x_67:
[----:B------:R-:W-:Y:S05]  /*2240*/  BSYNC.RECONVERGENT B4 ;  /* 0x0000000000047941 */ /* 0x000fea0003800200 */
.L_x_66:
[----:B--2---:R-:W-:Y:S06]  /*2250*/  BAR.SYNC.DEFER_BLOCKING 0x0 ;  /* 0x0000000000007b1d */ /* 0x004fec0000010000 */
[----:B------:R-:W-:Y:S04]  /*2260*/  BSSY.RECONVERGENT B4, `(.L_x_68) ;  /* 0x0000004000047945 */ /* 0x000fe80003800200 */
[----:B------:R-:W-:Y:S05]  /*2270*/  @P3 BRA `(.L_x_69) ;  /* 0x0000000000083947 */ /* 0x000fea0003800000 */
[----:B------:R-:W2:Y:S02]  /*2280*/  SYNCS.CCTL.IV [UR8+0x9008] ;  /* 0x00900800ff0079b1 */ /* 0x000ea40008000008 */
[----:B--2---:R-:W2:Y:S02]  /*2290*/  SYNCS.CCTL.IV [UR8+0x9028] ;  /* 0x00902800ff0079b1 */ /* 0x004ea40008000008 */
.L_x_69:
[----:B------:R-:W-:Y:S05]  /*22a0*/  BSYNC.RECONVERGENT B4 ;  /* 0x0000000000047941 */ /* 0x000fea0003800200 */
.L_x_68:
[----:B--2---:R-:W-:Y:S06]  /*22b0*/  BAR.SYNC.DEFER_BLOCKING 0x0 ;  /* 0x0000000000007b1d */ /* 0x004fec0000010000 */
[----:B------:R-:W-:Y:S04]  /*22c0*/  BSSY.RECONVERGENT B4, `(.L_x_70) ;  /* 0x0000004000047945 */ /* 0x000fe80003800200 */
[----:B------:R-:W-:Y:S05]  /*22d0*/  @P3 BRA `(.L_x_71) ;  /* 0x0000000000083947 */ /* 0x000fea0003800000 */
[----:B------:R-:W2:Y:S02]  /*22e0*/  SYNCS.CCTL.IV [UR8+0x9010] ;  /* 0x00901000ff0079b1 */ /* 0x000ea40008000008 */
[----:B--2---:R-:W2:Y:S02]  /*22f0*/  SYNCS.CCTL.IV [UR8+0x9030] ;  /* 0x00903000ff0079b1 */ /* 0x004ea40008000008 */
.L_x_71:
[----:B------:R-:W-:Y:S05]  /*2300*/  BSYNC.RECONVERGENT B4 ;  /* 0x0000000000047941 */ /* 0x000fea0003800200 */
.L_x_70:
[----:B------:R-:W-:Y:S01]  /*2310*/  USHF.L.U32 UR4, UR22, 0x15, URZ ;  /* 0x0000001516047899 */ /* 0x000fe200080006ff */
[----:B------:R-:W-:Y:S01]  /*2320*/  SHF.R.U32.HI R5, RZ, 0x1, R0 ;  /* 0x00000001ff057819 */ /* 0x000fe20000011600 */
[----:B------:R-:W-:Y:S01]  /*2330*/  USHF.L.U32 UR22, UR22, 0x4, URZ ;  /* 0x0000000416167899 */ /* 0x000fe200080006ff */
[----:B------:R-:W-:Y:S01]  /*2340*/  LOP3.LUT R2, R2, 0x1800, RZ, 0xc0, !PT ;  /* 0x0000180002027812 */ /* 0x000fe200078ec0ff */
[----:B------:R-:W-:Y:S01]  /*2350*/  ULOP3.LUT UR4, UR4, 0x600000, URZ, 0xc0, !UPT ;  /* 0x0060000004047892 */ /* 0x000fe2000f8ec0ff */
[----:B------:R-:W-:Y:S01]  /*2360*/  LOP3.LUT R4, R4, 0x20, RZ, 0xc0, !PT ;  /* 0x0000002004047812 */ /* 0x000fe200078ec0ff */
[----:B------:R-:W-:Y:S01]  /*2370*/  ULOP3.LUT UR22, UR22, 0x40, URZ, 0xc0, !UPT ;  /* 0x0000004016167892 */ /* 0x000fe2000f8ec0ff */
[----:B------:R-:W-:Y:S01]  /*2380*/  LOP3.LUT R2, R2, 0x70, R3, 0xf8, !PT ;  /* 0x0000007002027812 */ /* 0x000fe200078ef803 */
[----:B------:R-:W-:Y:S01]  /*2390*/  IMAD.SHL.U32 R0, R0, 0x80, RZ ;  /* 0x0000008000007824 */ /* 0x000fe200078e00ff */
[----:B------:R-:W-:Y:S01]  /*23a0*/  LOP3.LUT R5, R4, 0x40, R5, 0xf8, !PT ;  /* 0x0000004004057812 */ /* 0x000fe200078ef805 */
[----:B------:R-:W-:Y:S01]  /*23b0*/  UIADD3 UR4, UPT, UPT, UR22, UR4, UR23 ;  /* 0x0000000416047290 */ /* 0x000fe2000fffe017 */
[----:B------:R-:W-:-:S02]  /*23c0*/  ELECT P0, URZ, PT ;  /* 0x0000000000ff782f */ /* 0x000fc40003800000 */
[----:B------:R-:W-:Y:S01]  /*23d0*/  LOP3.LUT R5, R2, R5, RZ, 0x3c, !PT ;  /* 0x0000000502057212 */ /* 0x000fe200078e3cff */
[----:B------:R-:W-:Y:S01]  /*23e0*/  UMOV UR9, UR19 ;  /* 0x0000001300097c82 */ /* 0x000fe20008000000 */
[----:B------:R-:W-:Y:S01]  /*23f0*/  UMOV UR10, UR15 ;  /* 0x0000000f000a7c82 */ /* 0x000fe20008000000 */
[----:B------:R-:W-:Y:S02]  /*2400*/  ISETP.LT.U32.AND P0, PT, R36, 0x20, P0 ;  /* 0x000000202400780c */ /* 0x000fe40000701070 */
[----:B------:R-:W-:Y:S02]  /*2410*/  LOP3.LUT R0, R5, 0x780, R0, 0xf8, !PT ;  /* 0x0000078005007812 */ /* 0x000fe400078ef800 */
[----:B------:R-:W-:Y:S01]  /*2420*/  LDTM.16dp32bit_t0_t15.x32 R4, tmem[UR4] ;  /* 0x00000004000479ee */ /* 0x000fe20008a80000 */
[----:B------:R-:W3:Y:S01]  /*2430*/  LDTM.16dp32bit_t16_t31.x32 R4, tmem[UR4+0x20] ;  /* 0x00002004000479ee */ /* 0x000ee20008aa0000 */
[----:B------:R-:W-:Y:S01]  /*2440*/  NOP ;  /* 0x0000000000007918 */ /* 0x000fe20000000000 */
[----:B------:R-:W-:-:S06]  /*2450*/  LOP3.LUT R2, R0, 0x10, RZ, 0x3c, !PT ;  /* 0x0000001000027812 */ /* 0x000fcc00078e3cff */
[----:B---3--:R-:W-:Y:S01]  /*2460*/  VOTEU.ANY UP1, P0 ;  /* 0x0000000000ff7886 */ /* 0x008fe20000020100 */
[----:B------:R-:W-:Y:S01]  /*2470*/  VOTEU.ANY UP0, P0 ;  /* 0x0000000000ff7886 */ /* 0x000fe20000000100 */
[----:B------:R-:W-:Y:S02]  /*2480*/  F2FP.SATFINITE.E4M3.F32.PACK_AB_MERGE_C R6, R7, R6, RZ ;  /* 0x000000060706723e */ /* 0x000fe400048070ff */
[----:B------:R-:W-:Y:S02]  /*2490*/  F2FP.SATFINITE.E4M3.F32.PACK_AB_MERGE_C R10, R11, R10, RZ ;  /* 0x0000000a0b0a723e */ /* 0x000fe400048070ff */
[----:B------:R-:W-:Y:S02]  /*24a0*/  F2FP.SATFINITE.E4M3.F32.PACK_AB_MERGE_C R14, R15, R14, RZ ;  /* 0x0000000e0f0e723e */ /* 0x000fe400048070ff */
[----:B------:R-:W-:Y:S02]  /*24b0*/  F2FP.SATFINITE.E4M3.F32.PACK_AB_MERGE_C R7, R19, R18, RZ ;  /* 0x000000121307723e */ /* 0x000fe400048070ff */
[----:B------:R-:W-:-:S02]  /*24c0*/  F2FP.SATFINITE.E4M3.F32.PACK_AB_MERGE_C R22, R23, R22, RZ ;  /* 0x000000161716723e */ /* 0x000fc400048070ff */
[----:B------:R-:W-:Y:S02]  /*24d0*/  F2FP.SATFINITE.E4M3.F32.PACK_AB_MERGE_C R26, R27, R26, RZ ;  /* 0x0000001a1b1a723e */ /* 0x000fe400048070ff */
[----:B------:R-:W-:Y:S02]  /*24e0*/  F2FP.SATFINITE.E4M3.F32.PACK_AB_MERGE_C R30, R31, R30, RZ ;  /* 0x0000001e1f1e723e */ /* 0x000fe400048070ff */
[----:B------:R-:W-:Y:S02]  /*24f0*/  F2FP.SATFINITE.E4M3.F32.PACK_AB_MERGE_C R34, R35, R34, RZ ;  /* 0x000000222322723e */ /* 0x000fe400048070ff */
[----:B------:R-:W-:Y:S02]  /*2500*/  F2FP.SATFINITE.E4M3.F32.PACK_AB_MERGE_C R4, R5, R4, R6 ;  /* 0x000000040504723e */ /* 0x000fe40004807006 */
[----:B------:R-:W-:Y:S02]  /*2510*/  F2FP.SATFINITE.E4M3.F32.PACK_AB_MERGE_C R5, R9, R8, R10 ;  /* 0x000000080905723e */ /* 0x000fe4000480700a */
[----:B------:R-:W-:-:S02]  /*2520*/  F2FP.SATFINITE.E4M3.F32.PACK_AB_MERGE_C R6, R13, R12, R14 ;  /* 0x0000000c0d06723e */ /* 0x000fc4000480700e */
[----:B------:R-:W-:Y:S02]  /*2530*/  F2FP.SATFINITE.E4M3.F32.PACK_AB_MERGE_C R7, R17, R16, R7 ;  /* 0x000000101107723e */ /* 0x000fe40004807007 */
[----:B------:R-:W-:Y:S02]  /*2540*/  F2FP.SATFINITE.E4M3.F32.PACK_AB_MERGE_C R20, R21, R20, R22 ;  /* 0x000000141514723e */ /* 0x000fe40004807016 */
[----:B------:R-:W-:Y:S01]  /*2550*/  F2FP.SATFINITE.E4M3.F32.PACK_AB_MERGE_C R21, R25, R24, R26 ;  /* 0x000000181915723e */ /* 0x000fe2000480701a */
[----:B--2---:R2:W-:Y:S01]  /*2560*/  STS.128 [R0+UR8], R4 ;  /* 0x0000000400007988 */ /* 0x0045e20008000c08 */
[----:B------:R-:W-:Y:S02]  /*2570*/  F2FP.SATFINITE.E4M3.F32.PACK_AB_MERGE_C R22, R29, R28, R30 ;  /* 0x0000001c1d16723e */ /* 0x000fe4000480701e */
[----:B------:R-:W-:-:S05]  /*2580*/  F2FP.SATFINITE.E4M3.F32.PACK_AB_MERGE_C R23, R33, R32, R34 ;  /* 0x000000202117723e */ /* 0x000fca0004807022 */
[----:B------:R2:W-:Y:S01]  /*2590*/  STS.128 [R2+UR8], R20 ;  /* 0x0000001402007988 */ /* 0x0005e20008000c08 */
[----:B------:R3:W-:Y:S06]  /*25a0*/  MEMBAR.ALL.CTA ;  /* 0x0000000000007992 */ /* 0x0007ec0000008000 */
[----:B---3--:R-:W3:Y:S02]  /*25b0*/  FENCE.VIEW.ASYNC.S ;  /* 0x00000000000073c6 */ /* 0x008ee40000000000 */
[----:B---3--:R-:W-:Y:S06]  /*25c0*/  BAR.SYNC.DEFER_BLOCKING 0x0 ;  /* 0x0000000000007b1d */ /* 0x008fec0000010000 */
[----:B------:R2:W-:Y:S01]  /*25d0*/  @UP1 UTMASTG.2D [UR8], [UR20] ;  /* 0x00000008140013b5 */ /* 0x0005e20008008000 */
[----:B------:R0:W-:Y:S01]  /*25e0*/  UTMACMDFLUSH ;  /* 0x00000000000079b7 */ /* 0x0001e20000000000 */
[----:B------:R-:W-:-:S04]  /*25f0*/  DEPBAR.LE SB0, 0x0 ;  /* 0x000080000000791a */ /* 0x000fc80000000000 */
[----:B------:R-:W-:Y:S08]  /*2600*/  BAR.SYNC.DEFER_BLOCKING 0x0 ;  /* 0x0000000000007b1d */ /* 0x000ff00000010000 */
[----:B------:R-:W-:Y:S06]  /*2610*/  BAR.SYNC.DEFER_BLOCKING 0x0 ;  /* 0x0000000000007b1d */ /* 0x000fec0000010000 */
[----:B--2---:R-:W-:Y:S05]  /*2620*/  @P2 BRA `(.L_x_72) ;  /* 0x0000000000a02947 */ /* 0x004fea0003800000 */
[----:B------:R-:W2:Y:S01]  /*2630*/  S2UR UR5, SR_CgaCtaId ;  /* 0x00000000000579c3 */ /* 0x000ea20000008800 */
[----:B------:R-:W-:Y:S01]  /*2640*/  NOP ;  /* 0x0000000000007918 */ /* 0x000fe20000000000 */
[----:B------:R-:W-:Y:S01]  /*2650*/  UMOV UR4, 0x50 ;  /* 0x0000005000047882 */ /* 0x000fe20000000000 */
[----:B------:R-:W-:Y:S02]  /*2660*/  IMAD.U32 R0, RZ, RZ, UR23 ;  /* 0x00000017ff007e24 */ /* 0x000fe4000f8e00ff */
[----:B------:R-:W-:Y:S02]  /*2670*/  IMAD.MOV.U32 R3, RZ, RZ, 0xf ;  /* 0x0000000fff037424 */ /* 0x000fe400078e00ff */
[----:B------:R-:W-:Y:S01]  /*2680*/  IMAD.MOV.U32 R7, RZ, RZ, 0x1 ;  /* 0x00000001ff077424 */ /* 0x000fe200078e00ff */
[----:B------:R-:W-:-:S04]  /*2690*/  LOP3.LUT R0, R0, 0xffff, RZ, 0xc0, !PT ;  /* 0x0000ffff00007812 */ /* 0x000fc800078ec0ff */
[----:B------:R-:W-:-:S05]  /*26a0*/  SHF.R.U32.HI R0, RZ, 0x5, R0 ;  /* 0x00000005ff007819 */ /* 0x000fca0000011600 */
[----:B------:R-:W-:Y:S01]  /*26b0*/  VIADD R2, R0, 0x10 ;  /* 0x0000001000027836 */ /* 0x000fe20000000000 */
[----:B------:R-:W-:Y:S01]  /*26c0*/  SHF.L.U32 R0, R3, R0, RZ ;  /* 0x0000000003007219 */ /* 0x000fe200000006ff */
[----:B--2---:R-:W-:-:S03]  /*26d0*/  ULEA UR6, UR5, UR4, 0x18 ;  /* 0x0000000405067291 */ /* 0x004fc6000f8ec0ff */
[----:B------:R-:W-:-:S04]  /*26e0*/  SHF.L.U32 R3, R7, R2, RZ ;  /* 0x0000000207037219 */ /* 0x000fc800000006ff */
[----:B------:R-:W-:Y:S02]  /*26f0*/  LOP3.LUT R0, R3, R0, RZ, 0xfc, !PT ;  /* 0x0000000003007212 */ /* 0x000fe400078efcff */
[----:B------:R-:W2:Y:S02]  /*2700*/  LDS R5, [UR6] ;  /* 0x00000006ff057984 */ /* 0x000ea40008000800 */
[C---:B------:R-:W-:Y:S02]  /*2710*/  LOP3.LUT R2, R0.reuse, 0xffff, RZ, 0xc0, !PT ;  /* 0x0000ffff00027812 */ /* 0x040fe400078ec0ff */
[----:B--2---:R-:W-:-:S04]  /*2720*/  LOP3.LUT R3, R0, 0xffff, R5, 0x80, !PT ;  /* 0x0000ffff00037812 */ /* 0x004fc800078e8005 */
[----:B------:R-:W-:-:S13]  /*2730*/  ISETP.NE.AND P0, PT, R3, R2, PT ;  /* 0x000000020300720c */ /* 0x000fda0003f05270 */
[----:B------:R-:W-:Y:S05]  /*2740*/  @P0 BRA `(.L_x_73) ;  /* 0x0000000000500947 */ /* 0x000fea0003800000 */
[----:B------:R-:W-:Y:S02]  /*2750*/  SHF.R.U32.HI R5, RZ, 0x10, R5 ;  /* 0x00000010ff057819 */ /* 0x000fe40000011605 */
[----:B------:R-:W-:-:S04]  /*2760*/  SHF.R.U32.HI R2, RZ, 0x10, R0 ;  /* 0x00000010ff027819 */ /* 0x000fc80000011600 */
[----:B------:R-:W-:-:S04]  /*2770*/  LOP3.LUT R5, R5, R2, RZ, 0xc0, !PT ;  /* 0x0000000205057212 */ /* 0x000fc800078ec0ff */
[----:B------:R-:W-:-:S13]  /*2780*/  ISETP.NE.AND P0, PT, R5, R2, PT ;  /* 0x000000020500720c */ /* 0x000fda0003f05270 */
[----:B------:R-:W-:Y:S05]  /*2790*/  @P0 BRA `(.L_x_74) ;  /* 0x0000000000300947 */ /* 0x000fea0003800000 */
[----:B------:R-:W-:Y:S01]  /*27a0*/  R2UR UR4, R0 ;  /* 0x00000000000472ca */ /* 0x000fe200000e0000 */
[----:B------:R-:W-:Y:S01]  /*27b0*/  VOTEU.ANY UR5, UPT, PT ;  /* 0x0000000000057886 */ /* 0x000fe200038e0100 */
[----:B------:R-:W2:Y:S01]  /*27c0*/  S2R R0, SR_LANEID ;  /* 0x0000000000007919 */ /* 0x000ea20000000000 */
[----:B------:R-:W-:-:S10]  /*27d0*/  UFLO.U32 UR5, UR5 ;  /* 0x00000005000572bd */ /* 0x000fd400080e0000 */
[----:B------:R-:W-:-:S06]  /*27e0*/  ULOP3.LUT UR4, URZ, UR4, URZ, 0x33, !UPT ;  /* 0x00000004ff047292 */ /* 0x000fcc000f8e33ff */
[----:B------:R-:W-:-:S04]  /*27f0*/  IMAD.U32 R2, RZ, RZ, UR4 ;  /* 0x00000004ff027e24 */ /* 0x000fc8000f8e00ff */
[----:B------:R-:W3:Y:S02]  /*2800*/  REDUX UR7, R2 ;  /* 0x00000000020773c4 */ /* 0x000ee40000000000 */
[----:B------:R4:W-:Y:S01]  /*2810*/  UTCATOMSWS.AND URZ, UR4 ;  /* 0x0000000400ff79e3 */ /* 0x0009e20008000000 */
[----:B--2---:R-:W-:Y:S01]  /*2820*/  ISETP.EQ.U32.AND P0, PT, R0, UR5, PT ;  /* 0x0000000500007c0c */ /* 0x004fe2000bf02070 */
[----:B---3--:R-:W-:-:S12]  /*2830*/  IMAD.U32 R0, RZ, RZ, UR7 ;  /* 0x00000007ff007e24 */ /* 0x008fd8000f8e00ff */
[----:B------:R4:W-:Y:S01]  /*2840*/  @P0 ATOMS.AND RZ, [UR6], R0 ;  /* 0x00000000ffff098c */ /* 0x0009e2000a800006 */
[----:B------:R-:W-:Y:S05]  /*2850*/  BRA `(.L_x_72) ;  /* 0x0000000000147947 */ /* 0x000fea0003800000 */
.L_x_74:
[----:B------:R-:W-:-:S07]  /*2860*/  MOV R2, 0x2880 ;  /* 0x0000288000027802 */ /* 0x000fce0000000f00 */
[----:B-1----:R-:W-:Y:S05]  /*2870*/  CALL.REL.NOINC `($__internal_0_$__cuda_sm10x_tcgen05_guardrail_trap_col_being_dealloced_not_returned_by_alloc) ;  /* 0x0000000000447944 */ /* 0x002fea0003c00000 */
[----:B------:R-:W-:Y:S05]  /*2880*/  BRA `(.L_x_72) ;  /* 0x0000000000087947 */ /* 0x000fea0003800000 */
.L_x_73:
[----:B------:R-:W-:-:S07]  /*2890*/  MOV R2, 0x28b0 ;  /* 0x000028b000027802 */ /* 0x000fce0000000f00 */
[----:B-1----:R-:W-:Y:S05]  /*28a0*/  CALL.REL.NOINC `($__internal_2_$__cuda_sm10x_tcgen05_guardrail_trap_unallocated_columns_being_dealloced) ;  /* 0x0000000000507944 */ /* 0x002fea0003c00000 */
.L_x_72:
[----:B------:R-:W-:Y:S01]  /*28b0*/  NOP ;  /* 0x0000000000007918 */ /* 0x000fe20000000000 */
[----:B----4-:R-:W-:Y:S05]  /*28c0*/  EXIT ;  /* 0x000000000000794d */ /* 0x010fea0003800000 */
.L_x_59:
[----:B------:R-:W2:Y:S02]  /*28d0*/  SYNCS.PHASECHK.TRANS64.TRYWAIT P0, [UR8+0x9000], RZ ;  /* 0x009000ffff0075a7 */ /* 0x000ea40008001108 */
[----:B--2---:R-:W-:Y:S05]  /*28e0*/  @!P0 BRA `(.L_x_59) ;  /* 0xfffffffc00f88947 */ /* 0x004fea000383ffff */
[----:B------:R-:W-:Y:S05]  /*28f0*/  BRA `(.L_x_75) ;  /* 0xfffffff000887947 */ /* 0x000fea000383ffff */
.L_x_61:
[----:B------:R-:W2:Y:S02]  /*2900*/  SYNCS.PHASECHK.TRANS64.TRYWAIT P1, [UR8+0x9020], RZ ;  /* 0x009020ffff0075a7 */ /* 0x000ea40008021108 */
[----:B--2---:R-:W-:Y:S05]  /*2910*/  @!P1 BRA `(.L_x_61) ;  /* 0xfffffffc00f89947 */ /* 0x004fea000383ffff */
[----:B------:R-:W-:Y:S05]  /*2920*/  BRA `(.L_x_76) ;  /* 0xfffffff000fc7947 */ /* 0x000fea000383ffff */
.L_x_62:
[----:B------:R-:W3:Y:S02]  /*2930*/  SYNCS.PHASECHK.TRANS64.TRYWAIT P0, [UR28+0x9000], R2 ;  /* 0x00900002ff0075a7 */ /* 0x000ee4000800111c */
[----:B---3--:R-:W-:Y:S05]  /*2940*/  @!P0 BRA `(.L_x_62) ;  /* 0xfffffffc00f88947 */ /* 0x008fea000383ffff */
[----:B------:R-:W-:Y:S05]  /*2950*/  BRA `(.L_x_77) ;  /* 0xfffffff4007c7947 */ /* 0x000fea000383ffff */
.L_x_64:
[----:B------:R-:W3:Y:S02]  /*2960*/  SYNCS.PHASECHK.TRANS64.TRYWAIT P0, [UR28+0x9020], R2 ;  /* 0x00902002ff0075a7 */ /* 0x000ee4000800111c */
[----:B---3--:R-:W-:Y:S05]  /*2970*/  @!P0 BRA `(.L_x_64) ;  /* 0xfffffffc00f88947 */ /* 0x008fea000383ffff */
[----:B------:R-:W-:Y:S05]  /*2980*/  BRA `(.L_x_78) ;  /* 0xfffffff400ec7947 */ /* 0x000fea000383ffff */
        .weak           $__internal_0_$__cuda_sm10x_tcgen05_guardrail_trap_col_being_dealloced_not_returned_by_alloc
        .type           $__internal_0_$__cuda_sm10x_tcgen05_guardrail_trap_col_being_dealloced_not_returned_by_alloc,@function
        .size           $__internal_0_$__cuda_sm10x_tcgen05_guardrail_trap_col_being_dealloced_not_returned_by_alloc,($__internal_1_$__cuda_sm10x_tcgen05_guardrail_trap_phase_invalid_during_alloc - $__internal_0_$__cuda_sm10x_tcgen05_guardrail_trap_col_being_dealloced_not_returned_by_alloc)
$__internal_0_$__cuda_sm10x_tcgen05_guardrail_trap_col_being_dealloced_not_returned_by_alloc:
[----:B------:R-:W-:Y:S05]  /*2990*/  BPT.TRAP 0x1 ;  /* 0x000000040000795c */ /* 0x000fea0000300000 */
[----:B------:R-:W-:-:S04]  /*29a0*/  IMAD.MOV.U32 R3, RZ, RZ, 0x0 ;  /* 0x00000000ff037424 */ /* 0x000fc800078e00ff */
[----:B------:R-:W-:Y:S05]  /*29b0*/  RET.REL.NODEC R2 `(gluon_tcgen05) ;  /* 0xffffffd402907950 */ /* 0x000fea0003c3ffff */
        .weak           $__internal_1_$__cuda_sm10x_tcgen05_guardrail_trap_phase_invalid_during_alloc
        .type           $__internal_1_$__cuda_sm10x_tcgen05_guardrail_trap_phase_invalid_during_alloc,@function
        .size           $__internal_1_$__cuda_sm10x_tcgen05_guardrail_trap_phase_invalid_during_alloc,($__internal_2_$__cuda_sm10x_tcgen05_guardrail_trap_unallocated_columns_being_dealloced - $__internal_1_$__cuda_sm10x_tcgen05_guardrail_trap_phase_invalid_during_alloc)
$__internal_1_$__cuda_sm10x_tcgen05_guardrail_trap_phase_invalid_during_alloc:
[----:B------:R-:W-:Y:S05]  /*29c0*/  BPT.TRAP 0x1 ;  /* 0x000000040000795c */ /* 0x000fea0000300000 */
[----:B------:R-:W-:-:S04]  /*29d0*/  IMAD.MOV.U32 R3, RZ, RZ, 0x0 ;  /* 0x00000000ff037424 */ /* 0x000fc800078e00ff */
[----:B------:R-:W-:Y:S05]  /*29e0*/  RET.REL.NODEC R2 `(gluon_tcgen05) ;  /* 0xffffffd402847950 */ /* 0x000fea0003c3ffff */
        .weak           $__internal_2_$__cuda_sm10x_tcgen05_guardrail_trap_unallocated_columns_being_dealloced
        .type           $__internal_2_$__cuda_sm10x_tcgen05_guardrail_trap_unallocated_columns_being_dealloced,@function
        .size           $__internal_2_$__cuda_sm10x_tcgen05_guardrail_trap_unallocated_columns_being_dealloced,(.L_x_82 - $__internal_2_$__cuda_sm10x_tcgen05_guardrail_trap_unallocated_columns_being_dealloced)
$__internal_2_$__cuda_sm10x_tcgen05_guardrail_trap_unallocated_columns_being_dealloced:
[----:B------:R-:W-:Y:S05]  /*29f0*/  BPT.TRAP 0x1 ;  /* 0x000000040000795c */ /* 0x000fea0000300000 */
[----:B------:R-:W-:-:S04]  /*2a00*/  IMAD.MOV.U32 R3, RZ, RZ, 0x0 ;  /* 0x00000000ff037424 */ /* 0x000fc800078e00ff */
[----:B------:R-:W-:Y:S05]  /*2a10*/  RET.REL.NODEC R2 `(gluon_tcgen05) ;  /* 0xffffffd402787950 */ /* 0x000fea0003c3ffff */
.L_x_79:
[----:B------:R-:W-:-:S00]  /*2a20*/  BRA `(.L_x_79) ;  /* 0xfffffffc00fc7947 */ /* 0x000fc0000383ffff */
[----:B------:R-:W-:-:S00]  /*2a30*/  NOP ;  /* 0x0000000000007918 */ /* 0x000fc00000000000 */
        /* <DEDUP_REMOVED lines=12> */
.L_x_82:


//--------------------- .nv.shared.gluon_tcgen05  --------------------------
	.section	.nv.shared.gluon_tcgen05,"aw",@nobits
	.sectionflags	@""
	.align	16
	.zero		1024


//--------------------- .nv.shared.reserved.0     --------------------------
	.section	.nv.shared.reserved.0,"aw",@nobits
	.align	8
	.weak		__nv_reservedSMEM_offset_0_alias
	.size		__nv_reservedSMEM_offset_0_alias, 0, 64
	.other		__nv_reservedSMEM_offset_0_alias,@"STO_CUDA_RESERVED_SHARED STV_DEFAULT"
__nv_reservedSMEM_offset_0_alias:
	.zero		0
.nv.shared.reserved.0:
	.zero		64
	.weak		__nv_reservedSMEM_allocation_phase
	.type		__nv_reservedSMEM_allocation_phase,@object
	.size		__nv_reservedSMEM_allocation_phase,(.L_0 - __nv_reservedSMEM_allocation_phase)
__nv_reservedSMEM_allocation_phase:
	.zero		1
.L_0:
	.zero		7
	.weak		__nv_reservedSMEM_devtool_atexit_pc
	.type		__nv_reservedSMEM_devtool_atexit_pc,@object
	.size		__nv_reservedSMEM_devtool_atexit_pc,(__nv_reservedSMEM_allocation_mask - __nv_reservedSMEM_devtool_atexit_pc)
__nv_reservedSMEM_devtool_atexit_pc:
	.zero		8
	.weak		__nv_reservedSMEM_allocation_mask
	.type		__nv_reservedSMEM_allocation_mask,@object
	.size		__nv_reservedSMEM_allocation_mask,(.L_2 - __nv_reservedSMEM_allocation_mask)
__nv_reservedSMEM_allocation_mask:
	.zero		4
.L_2:


//--------------------- .nv.constant0.gluon_tcgen05 --------------------------
	.section	.nv.constant0.gluon_tcgen05,"a",@progbits
	.sectionflags	@""
	.align	4
.nv.constant0.gluon_tcgen05:
	.zero		976


//--------------------- SYMBOLS --------------------------

	.type		.nv.reservedSmem.offset0,@object
	.size		.nv.reservedSmem.offset0,0x4
	.type		.nv.reservedSmem.cap,@object
	.size		.nv.reservedSmem.cap,0x4
